// auto-generated by cutlass_sweep.gemm — config: {"arch": "sm_100", "cluster_m": 1, "cluster_n": 2, "dtype": "e4m3", "stages": 0, "tile_k": 32, "tile_m": 128, "tile_n": 256}
#include "cutlass/cutlass.h"
#include "cutlass/gemm/collective/collective_builder.hpp"
#include "cutlass/gemm/device/gemm_universal_adapter.h"
#include "cutlass/gemm/kernel/gemm_universal.hpp"
#include "cutlass/epilogue/collective/collective_builder.hpp"

using ElemA = cutlass::float_e4m3_t;
using ElemB = cutlass::float_e4m3_t;
using ElemCD = cutlass::float_e4m3_t;
using Acc  = float;
using TileShape    = cute::Shape<cute::_128, cute::_256, cute::_32>;
using ClusterShape = cute::Shape<cute::_1, cute::_2, cute::_1>;

using CollectiveEpilogue = typename cutlass::epilogue::collective::CollectiveBuilder<
    cutlass::arch::Sm100, cutlass::arch::OpClassTensorOp,
    TileShape, ClusterShape,
    cutlass::epilogue::collective::EpilogueTileAuto,
    Acc, Acc,
    ElemCD, cutlass::layout::RowMajor, 128 / cutlass::sizeof_bits<ElemCD>::value,
    ElemCD, cutlass::layout::RowMajor, 128 / cutlass::sizeof_bits<ElemCD>::value,
    cutlass::epilogue::collective::EpilogueScheduleAuto
  >::CollectiveOp;

using CollectiveMainloop = typename cutlass::gemm::collective::CollectiveBuilder<
    cutlass::arch::Sm100, cutlass::arch::OpClassTensorOp,
    ElemA, cutlass::layout::RowMajor, 128 / cutlass::sizeof_bits<ElemA>::value,
    ElemB, cutlass::layout::ColumnMajor, 128 / cutlass::sizeof_bits<ElemB>::value,
    Acc,
    TileShape, ClusterShape,
    cutlass::gemm::collective::StageCountAutoCarveout<static_cast<int>(sizeof(typename CollectiveEpilogue::SharedStorage))>,
    cutlass::gemm::collective::KernelScheduleAuto
  >::CollectiveOp;

using GemmKernel = cutlass::gemm::kernel::GemmUniversal<
    cute::Shape<int,int,int,int>,
    CollectiveMainloop,
    CollectiveEpilogue
>;
using Gemm = cutlass::gemm::device::GemmUniversalAdapter<GemmKernel>;

// Force the device kernel symbol into the cubin without needing a host main.
auto* _anchor = &cutlass::device_kernel<GemmKernel>;


// ===== COMPILED SASS (sm_100a) =====

	.target	sm_100a

	.elftype	@"ET_EXEC"


//--------------------- .note.nv.tkinfo           --------------------------
	.section	.note.nv.tkinfo,"",@"SHT_NOTE"
	.sectionflags	@"SHF_NOTE_NV_TKINFO"
	.tkinfo
        /*0018*/ 	.word	0x00000002
        /*0030*/ 	.string	""
        /*0030*/ 	.string	"ptxas"
        /*0030*/ 	.string	"Cuda compilation tools, release 13.0, V13.0.88"
        /*0030*/ 	.string	"Build cuda_13.0.r13.0/compiler.36424714_0"
        /*0030*/ 	.string	"-arch sm_100a -m 64 "



//--------------------- .note.nv.cuinfo           --------------------------
	.section	.note.nv.cuinfo,"",@"SHT_NOTE"
	.sectionflags	@"SHF_NOTE_NV_CUINFO"
        /*0018*/ 	.short	0x0002
        /*001a*/ 	.short	0x0064
        /*001c*/ 	.short	0x0082
	.zero		2


//--------------------- .nv.info                  --------------------------
	.section	.nv.info,"",@"SHT_CUDA_INFO"
	.align	4


	//----- nvinfo : EIATTR_REGCOUNT
	.align		4
        /*0000*/ 	.byte	0x04, 0x2f
        /*0002*/ 	.short	(.L_20 - .L_19)
	.align		4
.L_19:
        /*0004*/ 	.word	index@(_ZN7cutlass13device_kernelINS_4gemm6kernel13GemmUniversalIN4cute5tupleIJiiiiEEENS1_10collective13CollectiveMmaINS1_35MainloopSm100TmaUmmaWarpSpecializedILi14ELi2ELi2ENS5_IJNS4_1CILi1EEENSA_ILi2EEESB_EEEEENS5_IJNSA_ILi128EEENSA_ILi256EEENSA_ILi32EEEEEENS_12float_e4m3_tENS5_IJlSB_lEEESJ_SK_NS4_8TiledMMAINS4_8MMA_AtomIJNS4_10MMA_TraitsINS4_19SM100_MMA_F8F6F4_SSEJSJ_SJ_fSF_SG_NS4_17integral_constantINS4_4UMMA5MajorELSR_0EEESS_NSP_INSQ_7ScaleInELST_0EEESU_EEEEEENS4_6LayoutINS5_IJSB_SB_SB_EEENS5_IJNSA_ILi0EEESZ_SZ_EEEEENS5_IJNS4_10UnderscoreES12_S12_EEEEENS4_23SM90_TMA_LOAD_MULTICASTENS4_14ComposedLayoutINS4_7SwizzleILi1ELi4ELi3EEENS4_18smem_ptr_flag_bitsILi8EEENSX_INS5_IJNSA_ILi8EEESH_EEENS5_IJSH_SB_EEEEEEEvNS4_8identityENS4_13SM90_TMA_LOADES1F_vS1G_EENS_8epilogue10collective18CollectiveEpilogueINS1J_23Sm100TmaWarpSpecializedILi4ELi2ELi64ELb0ELb0EEEJSI_NS5_IJNSX_ISF_SB_EENSX_INSA_ILi64EEESB_EEEEESJ_SK_SJ_SK_NS1J_6fusion15FusionCallbacksIS1N_NS1S_17LinearCombinationISJ_fSJ_fLNS_15FloatRoundStyleE2EEESI_S1R_JEEENS4_5SM1004TMEM4LOAD26SM100_TMEM_LOAD_32dp32b64xES1H_NS16_INS17_ILi2ELi4ELi3EEES1A_NSX_INS5_IJS1B_S1P_EEENS5_IJS1P_SB_EEEEEEENS4_39AutoVectorizingCopyWithAssumedAlignmentILi128EEENS4_14SM90_TMA_STOREES26_S28_S28_EEEvvEEEEvNT_6ParamsE)
        /*0008*/ 	.word	0x000000ce


	//----- nvinfo : EIATTR_FRAME_SIZE
	.align		4
.L_20:
        /*000c*/ 	.byte	0x04, 0x11
        /*000e*/ 	.short	(.L_22 - .L_21)
	.align		4
.L_21:
        /*0010*/ 	.word	index@($__internal_2_$__cuda_sm10x_tcgen05_guardrail_trap_unallocated_columns_being_dealloced)
        /*0014*/ 	.word	0x00000000


	//----- nvinfo : EIATTR_FRAME_SIZE
	.align		4
.L_22:
        /*0018*/ 	.byte	0x04, 0x11
        /*001a*/ 	.short	(.L_24 - .L_23)
	.align		4
.L_23:
        /*001c*/ 	.word	index@($__internal_1_$__cuda_sm10x_tcgen05_guardrail_trap_phase_invalid_during_alloc)
        /*0020*/ 	.word	0x00000000


	//----- nvinfo : EIATTR_FRAME_SIZE
	.align		4
.L_24:
        /*0024*/ 	.byte	0x04, 0x11
        /*0026*/ 	.short	(.L_26 - .L_25)
	.align		4
.L_25:
        /*0028*/ 	.word	index@($__internal_0_$__cuda_sm10x_tcgen05_guardrail_trap_col_being_dealloced_not_returned_by_alloc)
        /*002c*/ 	.word	0x00000000


	//----- nvinfo : EIATTR_FRAME_SIZE
	.align		4
.L_26:
        /*0030*/ 	.byte	0x04, 0x11
        /*0032*/ 	.short	(.L_28 - .L_27)
	.align		4
.L_27:
        /*0034*/ 	.word	index@(_ZN7cutlass13device_kernelINS_4gemm6kernel13GemmUniversalIN4cute5tupleIJiiiiEEENS1_10collective13CollectiveMmaINS1_35MainloopSm100TmaUmmaWarpSpecializedILi14ELi2ELi2ENS5_IJNS4_1CILi1EEENSA_ILi2EEESB_EEEEENS5_IJNSA_ILi128EEENSA_ILi256EEENSA_ILi32EEEEEENS_12float_e4m3_tENS5_IJlSB_lEEESJ_SK_NS4_8TiledMMAINS4_8MMA_AtomIJNS4_10MMA_TraitsINS4_19SM100_MMA_F8F6F4_SSEJSJ_SJ_fSF_SG_NS4_17integral_constantINS4_4UMMA5MajorELSR_0EEESS_NSP_INSQ_7ScaleInELST_0EEESU_EEEEEENS4_6LayoutINS5_IJSB_SB_SB_EEENS5_IJNSA_ILi0EEESZ_SZ_EEEEENS5_IJNS4_10UnderscoreES12_S12_EEEEENS4_23SM90_TMA_LOAD_MULTICASTENS4_14ComposedLayoutINS4_7SwizzleILi1ELi4ELi3EEENS4_18smem_ptr_flag_bitsILi8EEENSX_INS5_IJNSA_ILi8EEESH_EEENS5_IJSH_SB_EEEEEEEvNS4_8identityENS4_13SM90_TMA_LOADES1F_vS1G_EENS_8epilogue10collective18CollectiveEpilogueINS1J_23Sm100TmaWarpSpecializedILi4ELi2ELi64ELb0ELb0EEEJSI_NS5_IJNSX_ISF_SB_EENSX_INSA_ILi64EEESB_EEEEESJ_SK_SJ_SK_NS1J_6fusion15FusionCallbacksIS1N_NS1S_17LinearCombinationISJ_fSJ_fLNS_15FloatRoundStyleE2EEESI_S1R_JEEENS4_5SM1004TMEM4LOAD26SM100_TMEM_LOAD_32dp32b64xES1H_NS16_INS17_ILi2ELi4ELi3EEES1A_NSX_INS5_IJS1B_S1P_EEENS5_IJS1P_SB_EEEEEEENS4_39AutoVectorizingCopyWithAssumedAlignmentILi128EEENS4_14SM90_TMA_STOREES26_S28_S28_EEEvvEEEEvNT_6ParamsE)
        /*0038*/ 	.word	0x00000000


	//----- nvinfo : EIATTR_MIN_STACK_SIZE
	.align		4
.L_28:
        /*003c*/ 	.byte	0x04, 0x12
        /*003e*/ 	.short	(.L_30 - .L_29)
	.align		4
.L_29:
        /*0040*/ 	.word	index@(_ZN7cutlass13device_kernelINS_4gemm6kernel13GemmUniversalIN4cute5tupleIJiiiiEEENS1_10collective13CollectiveMmaINS1_35MainloopSm100TmaUmmaWarpSpecializedILi14ELi2ELi2ENS5_IJNS4_1CILi1EEENSA_ILi2EEESB_EEEEENS5_IJNSA_ILi128EEENSA_ILi256EEENSA_ILi32EEEEEENS_12float_e4m3_tENS5_IJlSB_lEEESJ_SK_NS4_8TiledMMAINS4_8MMA_AtomIJNS4_10MMA_TraitsINS4_19SM100_MMA_F8F6F4_SSEJSJ_SJ_fSF_SG_NS4_17integral_constantINS4_4UMMA5MajorELSR_0EEESS_NSP_INSQ_7ScaleInELST_0EEESU_EEEEEENS4_6LayoutINS5_IJSB_SB_SB_EEENS5_IJNSA_ILi0EEESZ_SZ_EEEEENS5_IJNS4_10UnderscoreES12_S12_EEEEENS4_23SM90_TMA_LOAD_MULTICASTENS4_14ComposedLayoutINS4_7SwizzleILi1ELi4ELi3EEENS4_18smem_ptr_flag_bitsILi8EEENSX_INS5_IJNSA_ILi8EEESH_EEENS5_IJSH_SB_EEEEEEEvNS4_8identityENS4_13SM90_TMA_LOADES1F_vS1G_EENS_8epilogue10collective18CollectiveEpilogueINS1J_23Sm100TmaWarpSpecializedILi4ELi2ELi64ELb0ELb0EEEJSI_NS5_IJNSX_ISF_SB_EENSX_INSA_ILi64EEESB_EEEEESJ_SK_SJ_SK_NS1J_6fusion15FusionCallbacksIS1N_NS1S_17LinearCombinationISJ_fSJ_fLNS_15FloatRoundStyleE2EEESI_S1R_JEEENS4_5SM1004TMEM4LOAD26SM100_TMEM_LOAD_32dp32b64xES1H_NS16_INS17_ILi2ELi4ELi3EEES1A_NSX_INS5_IJS1B_S1P_EEENS5_IJS1P_SB_EEEEEEENS4_39AutoVectorizingCopyWithAssumedAlignmentILi128EEENS4_14SM90_TMA_STOREES26_S28_S28_EEEvvEEEEvNT_6ParamsE)
        /*0044*/ 	.word	0x00000000
.L_30:


//--------------------- .nv.compat                --------------------------
	.section	.nv.compat,"",@"SHT_CUDA_COMPAT_INFO"
	.align	4
        /*0000*/ 	.byte	0x02, 0x09, 0x01, 0x00, 0x02, 0x02, 0x02, 0x00, 0x02, 0x05, 0x05, 0x00, 0x03, 0x07, 0x01, 0x01
        /*0010*/ 	.byte	0x02, 0x03, 0x01, 0x00, 0x02, 0x06, 0x01, 0x00, 0x04, 0x0b, 0x08, 0x00, 0x09, 0x00, 0x00, 0x00
        /*0020*/ 	.byte	0x00, 0x00, 0x00, 0x00


//--------------------- .nv.info._ZN7cutlass13device_kernelINS_4gemm6kernel13GemmUniversalIN4cute5tupleIJiiiiEEENS1_10collective13CollectiveMmaINS1_35MainloopSm100TmaUmmaWarpSpecializedILi14ELi2ELi2ENS5_IJNS4_1CILi1EEENSA_ILi2EEESB_EEEEENS5_IJNSA_ILi128EEENSA_ILi256EEENSA_ILi32EEEEEENS_12float_e4m3_tENS5_IJlSB_lEEESJ_SK_NS4_8TiledMMAINS4_8MMA_AtomIJNS4_10MMA_TraitsINS4_19SM100_MMA_F8F6F4_SSEJSJ_SJ_fSF_SG_NS4_17integral_constantINS4_4UMMA5MajorELSR_0EEESS_NSP_INSQ_7ScaleInELST_0EEESU_EEEEEENS4_6LayoutINS5_IJSB_SB_SB_EEENS5_IJNSA_ILi0EEESZ_SZ_EEEEENS5_IJNS4_10UnderscoreES12_S12_EEEEENS4_23SM90_TMA_LOAD_MULTICASTENS4_14ComposedLayoutINS4_7SwizzleILi1ELi4ELi3EEENS4_18smem_ptr_flag_bitsILi8EEENSX_INS5_IJNSA_ILi8EEESH_EEENS5_IJSH_SB_EEEEEEEvNS4_8identityENS4_13SM90_TMA_LOADES1F_vS1G_EENS_8epilogue10collective18CollectiveEpilogueINS1J_23Sm100TmaWarpSpecializedILi4ELi2ELi64ELb0ELb0EEEJSI_NS5_IJNSX_ISF_SB_EENSX_INSA_ILi64EEESB_EEEEESJ_SK_SJ_SK_NS1J_6fusion15FusionCallbacksIS1N_NS1S_17LinearCombinationISJ_fSJ_fLNS_15FloatRoundStyleE2EEESI_S1R_JEEENS4_5SM1004TMEM4LOAD26SM100_TMEM_LOAD_32dp32b64xES1H_NS16_INS17_ILi2ELi4ELi3EEES1A_NSX_INS5_IJS1B_S1P_EEENS5_IJS1P_SB_EEEEEEENS4_39AutoVectorizingCopyWithAssumedAlignmentILi128EEENS4_14SM90_TMA_STOREES26_S28_S28_EEEvvEEEEvNT_6ParamsE --------------------------
	.section	.nv.info._ZN7cutlass13device_kernelINS_4gemm6kernel13GemmUniversalIN4cute5tupleIJiiiiEEENS1_10collective13CollectiveMmaINS1_35MainloopSm100TmaUmmaWarpSpecializedILi14ELi2ELi2ENS5_IJNS4_1CILi1EEENSA_ILi2EEESB_EEEEENS5_IJNSA_ILi128EEENSA_ILi256EEENSA_ILi32EEEEEENS_12float_e4m3_tENS5_IJlSB_lEEESJ_SK_NS4_8TiledMMAINS4_8MMA_AtomIJNS4_10MMA_TraitsINS4_19SM100_MMA_F8F6F4_SSEJSJ_SJ_fSF_SG_NS4_17integral_constantINS4_4UMMA5MajorELSR_0EEESS_NSP_INSQ_7ScaleInELST_0EEESU_EEEEEENS4_6LayoutINS5_IJSB_SB_SB_EEENS5_IJNSA_ILi0EEESZ_SZ_EEEEENS5_IJNS4_10UnderscoreES12_S12_EEEEENS4_23SM90_TMA_LOAD_MULTICASTENS4_14ComposedLayoutINS4_7SwizzleILi1ELi4ELi3EEENS4_18smem_ptr_flag_bitsILi8EEENSX_INS5_IJNSA_ILi8EEESH_EEENS5_IJSH_SB_EEEEEEEvNS4_8identityENS4_13SM90_TMA_LOADES1F_vS1G_EENS_8epilogue10collective18CollectiveEpilogueINS1J_23Sm100TmaWarpSpecializedILi4ELi2ELi64ELb0ELb0EEEJSI_NS5_IJNSX_ISF_SB_EENSX_INSA_ILi64EEESB_EEEEESJ_SK_SJ_SK_NS1J_6fusion15FusionCallbacksIS1N_NS1S_17LinearCombinationISJ_fSJ_fLNS_15FloatRoundStyleE2EEESI_S1R_JEEENS4_5SM1004TMEM4LOAD26SM100_TMEM_LOAD_32dp32b64xES1H_NS16_INS17_ILi2ELi4ELi3EEES1A_NSX_INS5_IJS1B_S1P_EEENS5_IJS1P_SB_EEEEEEENS4_39AutoVectorizingCopyWithAssumedAlignmentILi128EEENS4_14SM90_TMA_STOREES26_S28_S28_EEEvvEEEEvNT_6ParamsE,"",@"SHT_CUDA_INFO"
	.sectionflags	@""
	.align	4


	//----- nvinfo : EIATTR_CUDA_API_VERSION
	.align		4
        /*0000*/ 	.byte	0x04, 0x37
        /*0002*/ 	.short	(.L_32 - .L_31)
.L_31:
        /*0004*/ 	.word	0x00000082


	//----- nvinfo : EIATTR_KPARAM_INFO
	.align		4
.L_32:
        /*0008*/ 	.byte	0x04, 0x17
        /*000a*/ 	.short	(.L_34 - .L_33)
.L_33:
        /*000c*/ 	.word	0x00000000
        /*0010*/ 	.short	0x0000
        /*0012*/ 	.short	0x0000
        /*0014*/ 	.byte	0x00, 0xf0, 0x01, 0x20


	//----- nvinfo : EIATTR_AT_ENTRY_FRAGMENTS
	.align		4
.L_34:
        /*0018*/ 	.byte	0x04, 0x4f
        /*001a*/ 	.short	(.L_36 - .L_35)


	//   ....[0]....
.L_35:
        /*001c*/ 	.word	0x00000006


	//----- nvinfo : EIATTR_RESERVED_SMEM_USED
	.align		4
.L_36:
        /*0020*/ 	.byte	0x01, 0x41
	.zero		2


	//----- nvinfo : EIATTR_SPARSE_MMA_MASK
	.align		4
        /*0024*/ 	.byte	0x03, 0x50
        /*0026*/ 	.short	0x0000


	//----- nvinfo : EIATTR_TCGEN05_1CTA_USED
	.align		4
        /*0028*/ 	.byte	0x01, 0x51
	.zero		2


	//----- nvinfo : EIATTR_MAXREG_COUNT
	.align		4
        /*002c*/ 	.byte	0x03, 0x1b
        /*002e*/ 	.short	0x00ff


	//----- nvinfo : EIATTR_NUM_BARRIERS
	.align		4
        /*0030*/ 	.byte	0x02, 0x4c
        /*0032*/ 	.byte	0x07
	.zero		1


	//----- nvinfo : EIATTR_EXTERNS
	.align		4
        /*0034*/ 	.byte	0x04, 0x0f
        /*0036*/ 	.short	(.L_38 - .L_37)


	//   ....[0]....
	.align		4
.L_37:
        /*0038*/ 	.word	index@(__assertfail)


	//----- nvinfo : EIATTR_MERCURY_ISA_VERSION
	.align		4
.L_38:
        /*003c*/ 	.byte	0x03, 0x5f
        /*003e*/ 	.short	0x0101


	//----- nvinfo : EIATTR_INT_WARP_WIDE_INSTR_OFFSETS
	.align		4
        /*0040*/ 	.byte	0x04, 0x31
        /*0042*/ 	.short	(.L_40 - .L_39)


	//   ....[0]....
.L_39:
        /*0044*/ 	.word	0x000040f0


	//   ....[1]....
        /*0048*/ 	.word	0x00004110


	//   ....[2]....
        /*004c*/ 	.word	0x00004140


	//   ....[3]....
        /*0050*/ 	.word	0x00004cc0


	//   ....[4]....
        /*0054*/ 	.word	0x00004d30


	//   ....[5]....
        /*0058*/ 	.word	0x00004e00


	//   ....[6]....
        /*005c*/ 	.word	0x00004e80


	//   ....[7]....
        /*0060*/ 	.word	0x00004f70


	//   ....[8]....
        /*0064*/ 	.word	0x00004ff0


	//   ....[9]....
        /*0068*/ 	.word	0x000050d0


	//   ....[10]....
        /*006c*/ 	.word	0x00005180


	//----- nvinfo : EIATTR_COOP_GROUP_MASK_REGIDS
	.align		4
.L_40:
        /*0070*/ 	.byte	0x04, 0x29
        /*0072*/ 	.short	(.L_42 - .L_41)


	//   ....[0]....
.L_41:
        /*0074*/ 	.word	0xffffffff


	//   ....[1]....
        /*0078*/ 	.word	0xffffffff


	//   ....[2]....
        /*007c*/ 	.word	0xffffffff


	//   ....[3]....
        /*0080*/ 	.word	0xffffffff


	//   ....[4]....
        /*0084*/ 	.word	0xffffffff


	//   ....[5]....
        /*0088*/ 	.word	0xffffffff


	//   ....[6]....
        /*008c*/ 	.word	0xffffffff


	//   ....[7]....
        /*0090*/ 	.word	0xffffffff


	//   ....[8]....
        /*0094*/ 	.word	0xffffffff


	//   ....[9]....
        /*0098*/ 	.word	0xffffffff


	//   ....[10]....
        /*009c*/ 	.word	0xffffffff


	//   ....[11]....
        /*00a0*/ 	.word	0xffffffff


	//   ....[12]....
        /*00a4*/ 	.word	0xffffffff


	//   ....[13]....
        /*00a8*/ 	.word	0xffffffff


	//----- nvinfo : EIATTR_COOP_GROUP_INSTR_OFFSETS
	.align		4
.L_42:
        /*00ac*/ 	.byte	0x04, 0x28
        /*00ae*/ 	.short	(.L_44 - .L_43)


	//   ....[0]....
.L_43:
        /*00b0*/ 	.word	0x00000080


	//   ....[1]....
        /*00b4*/ 	.word	0x000004f0


	//   ....[2]....
        /*00b8*/ 	.word	0x00000810


	//   ....[3]....
        /*00bc*/ 	.word	0x000009b0


	//   ....[4]....
        /*00c0*/ 	.word	0x00000ab0


	//   ....[5]....
        /*00c4*/ 	.word	0x00000c20


	//   ....[6]....
        /*00c8*/ 	.word	0x00000d80


	//   ....[7]....
        /*00cc*/ 	.word	0x00000f30


	//   ....[8]....
        /*00d0*/ 	.word	0x00002130


	//   ....[9]....
        /*00d4*/ 	.word	0x000035b0


	//   ....[10]....
        /*00d8*/ 	.word	0x000037c0


	//   ....[11]....
        /*00dc*/ 	.word	0x000037f0


	//   ....[12]....
        /*00e0*/ 	.word	0x00003fd0


	//   ....[13]....
        /*00e4*/ 	.word	0x00004200


	//----- nvinfo : EIATTR_VRC_CTA_INIT_COUNT
	.align		4
.L_44:
        /*00e8*/ 	.byte	0x02, 0x4a
        /*00ea*/ 	.byte	0x80
	.zero		1


	//----- nvinfo : EIATTR_SYSCALL_OFFSETS
	.align		4
        /*00ec*/ 	.byte	0x04, 0x46
        /*00ee*/ 	.short	(.L_46 - .L_45)


	//   ....[0]....
.L_45:
        /*00f0*/ 	.word	0x00005e00


	//   ....[1]....
        /*00f4*/ 	.word	0x00005f40


	//   ....[2]....
        /*00f8*/ 	.word	0x000067d0


	//   ....[3]....
        /*00fc*/ 	.word	0x00007df0


	//   ....[4]....
        /*0100*/ 	.word	0x000093a0


	//   ....[5]....
        /*0104*/ 	.word	0x0000a970


	//----- nvinfo : EIATTR_MBARRIER_INSTR_OFFSETS
	.align		4
.L_46:
        /*0108*/ 	.byte	0x04, 0x39
        /*010a*/ 	.short	(.L_48 - .L_47)


	//   ....[0]....
.L_47:
        /*010c*/ 	.word	0x00000630
        /*0110*/ 	.word	0x000000ff
        /*0114*/ 	.word	0x00000000
        /*0118*/ 	.short	0x0100
        /*011a*/ 	.byte	0x04
	.zero		1


	//   ....[1]....
        /*011c*/ 	.word	0x00000640
        /*0120*/ 	.word	0x000000ff
        /*0124*/ 	.word	0x00000070
        /*0128*/ 	.short	0x0100
        /*012a*/ 	.byte	0x04
	.zero		1


	//   ....[2]....
        /*012c*/ 	.word	0x00000650
        /*0130*/ 	.word	0x000000ff
        /*0134*/ 	.word	0x00000008
        /*0138*/ 	.short	0x0100
        /*013a*/ 	.byte	0x04
	.zero		1


	//   ....[3]....
        /*013c*/ 	.word	0x00000660
        /*0140*/ 	.word	0x000000ff
        /*0144*/ 	.word	0x00000078
        /*0148*/ 	.short	0x0100
        /*014a*/ 	.byte	0x04
	.zero		1


	//   ....[4]....
        /*014c*/ 	.word	0x00000670
        /*0150*/ 	.word	0x000000ff
        /*0154*/ 	.word	0x00000010
        /*0158*/ 	.short	0x0100
        /*015a*/ 	.byte	0x04
	.zero		1


	//   ....[5]....
        /*015c*/ 	.word	0x00000680
        /*0160*/ 	.word	0x000000ff
        /*0164*/ 	.word	0x00000080
        /*0168*/ 	.short	0x0100
        /*016a*/ 	.byte	0x04
	.zero		1


	//   ....[6]....
        /*016c*/ 	.word	0x00000690
        /*0170*/ 	.word	0x000000ff
        /*0174*/ 	.word	0x00000018
        /*0178*/ 	.short	0x0100
        /*017a*/ 	.byte	0x04
	.zero		1


	//   ....[7]....
        /*017c*/ 	.word	0x000006a0
        /*0180*/ 	.word	0x000000ff
        /*0184*/ 	.word	0x00000088
        /*0188*/ 	.short	0x0100
        /*018a*/ 	.byte	0x04
	.zero		1


	//   ....[8]....
        /*018c*/ 	.word	0x000006b0
        /*0190*/ 	.word	0x000000ff
        /*0194*/ 	.word	0x00000020
        /*0198*/ 	.short	0x0100
        /*019a*/ 	.byte	0x04
	.zero		1


	//   ....[9]....
        /*019c*/ 	.word	0x000006c0
        /*01a0*/ 	.word	0x000000ff
        /*01a4*/ 	.word	0x00000090
        /*01a8*/ 	.short	0x0100
        /*01aa*/ 	.byte	0x04
	.zero		1


	//   ....[10]....
        /*01ac*/ 	.word	0x000006d0
        /*01b0*/ 	.word	0x000000ff
        /*01b4*/ 	.word	0x00000028
        /*01b8*/ 	.short	0x0100
        /*01ba*/ 	.byte	0x04
	.zero		1


	//   ....[11]....
        /*01bc*/ 	.word	0x000006e0
        /*01c0*/ 	.word	0x000000ff
        /*01c4*/ 	.word	0x00000098
        /*01c8*/ 	.short	0x0100
        /*01ca*/ 	.byte	0x04
	.zero		1


	//   ....[12]....
        /*01cc*/ 	.word	0x000006f0
        /*01d0*/ 	.word	0x000000ff
        /*01d4*/ 	.word	0x00000030
        /*01d8*/ 	.short	0x0100
        /*01da*/ 	.byte	0x04
	.zero		1


	//   ....[13]....
        /*01dc*/ 	.word	0x00000700
        /*01e0*/ 	.word	0x000000ff
        /*01e4*/ 	.word	0x000000a0
        /*01e8*/ 	.short	0x0100
        /*01ea*/ 	.byte	0x04
	.zero		1


	//   ....[14]....
        /*01ec*/ 	.word	0x00000710
        /*01f0*/ 	.word	0x000000ff
        /*01f4*/ 	.word	0x00000038
        /*01f8*/ 	.short	0x0100
        /*01fa*/ 	.byte	0x04
	.zero		1


	//   ....[15]....
        /*01fc*/ 	.word	0x00000720
        /*0200*/ 	.word	0x000000ff
        /*0204*/ 	.word	0x000000a8
        /*0208*/ 	.short	0x0100
        /*020a*/ 	.byte	0x04
	.zero		1


	//   ....[16]....
        /*020c*/ 	.word	0x00000730
        /*0210*/ 	.word	0x000000ff
        /*0214*/ 	.word	0x00000040
        /*0218*/ 	.short	0x0100
        /*021a*/ 	.byte	0x04
	.zero		1


	//   ....[17]....
        /*021c*/ 	.word	0x00000740
        /*0220*/ 	.word	0x000000ff
        /*0224*/ 	.word	0x000000b0
        /*0228*/ 	.short	0x0100
        /*022a*/ 	.byte	0x04
	.zero		1


	//   ....[18]....
        /*022c*/ 	.word	0x00000750
        /*0230*/ 	.word	0x000000ff
        /*0234*/ 	.word	0x00000048
        /*0238*/ 	.short	0x0100
        /*023a*/ 	.byte	0x04
	.zero		1


	//   ....[19]....
        /*023c*/ 	.word	0x00000760
        /*0240*/ 	.word	0x000000ff
        /*0244*/ 	.word	0x000000b8
        /*0248*/ 	.short	0x0100
        /*024a*/ 	.byte	0x04
	.zero		1


	//   ....[20]....
        /*024c*/ 	.word	0x00000770
        /*0250*/ 	.word	0x000000ff
        /*0254*/ 	.word	0x00000050
        /*0258*/ 	.short	0x0100
        /*025a*/ 	.byte	0x04
	.zero		1


	//   ....[21]....
        /*025c*/ 	.word	0x00000780
        /*0260*/ 	.word	0x000000ff
        /*0264*/ 	.word	0x000000c0
        /*0268*/ 	.short	0x0100
        /*026a*/ 	.byte	0x04
	.zero		1


	//   ....[22]....
        /*026c*/ 	.word	0x00000790
        /*0270*/ 	.word	0x000000ff
        /*0274*/ 	.word	0x00000058
        /*0278*/ 	.short	0x0100
        /*027a*/ 	.byte	0x04
	.zero		1


	//   ....[23]....
        /*027c*/ 	.word	0x000007a0
        /*0280*/ 	.word	0x000000ff
        /*0284*/ 	.word	0x000000c8
        /*0288*/ 	.short	0x0100
        /*028a*/ 	.byte	0x04
	.zero		1


	//   ....[24]....
        /*028c*/ 	.word	0x000007b0
        /*0290*/ 	.word	0x000000ff
        /*0294*/ 	.word	0x00000060
        /*0298*/ 	.short	0x0100
        /*029a*/ 	.byte	0x04
	.zero		1


	//   ....[25]....
        /*029c*/ 	.word	0x000007c0
        /*02a0*/ 	.word	0x000000ff
        /*02a4*/ 	.word	0x000000d0
        /*02a8*/ 	.short	0x0100
        /*02aa*/ 	.byte	0x04
	.zero		1


	//   ....[26]....
        /*02ac*/ 	.word	0x000007d0
        /*02b0*/ 	.word	0x000000ff
        /*02b4*/ 	.word	0x00000068
        /*02b8*/ 	.short	0x0100
        /*02ba*/ 	.byte	0x04
	.zero		1


	//   ....[27]....
        /*02bc*/ 	.word	0x000007e0
        /*02c0*/ 	.word	0x000000ff
        /*02c4*/ 	.word	0x000000d8
        /*02c8*/ 	.short	0x0100
        /*02ca*/ 	.byte	0x04
	.zero		1


	//   ....[28]....
        /*02cc*/ 	.word	0x00000920
        /*02d0*/ 	.word	0x000000ff
        /*02d4*/ 	.word	0x000000e0
        /*02d8*/ 	.short	0x0100
        /*02da*/ 	.byte	0x04
	.zero		1


	//   ....[29]....
        /*02dc*/ 	.word	0x00000930
        /*02e0*/ 	.word	0x000000ff
        /*02e4*/ 	.word	0x00000100
        /*02e8*/ 	.short	0x0100
        /*02ea*/ 	.byte	0x04
	.zero		1


	//   ....[30]....
        /*02ec*/ 	.word	0x00000940
        /*02f0*/ 	.word	0x000000ff
        /*02f4*/ 	.word	0x000000e8
        /*02f8*/ 	.short	0x0100
        /*02fa*/ 	.byte	0x04
	.zero		1


	//   ....[31]....
        /*02fc*/ 	.word	0x00000950
        /*0300*/ 	.word	0x000000ff
        /*0304*/ 	.word	0x00000108
        /*0308*/ 	.short	0x0100
        /*030a*/ 	.byte	0x04
	.zero		1


	//   ....[32]....
        /*030c*/ 	.word	0x00000960
        /*0310*/ 	.word	0x000000ff
        /*0314*/ 	.word	0x000000f0
        /*0318*/ 	.short	0x0100
        /*031a*/ 	.byte	0x04
	.zero		1


	//   ....[33]....
        /*031c*/ 	.word	0x00000970
        /*0320*/ 	.word	0x000000ff
        /*0324*/ 	.word	0x00000110
        /*0328*/ 	.short	0x0100
        /*032a*/ 	.byte	0x04
	.zero		1


	//   ....[34]....
        /*032c*/ 	.word	0x00000980
        /*0330*/ 	.word	0x000000ff
        /*0334*/ 	.word	0x000000f8
        /*0338*/ 	.short	0x0100
        /*033a*/ 	.byte	0x04
	.zero		1


	//   ....[35]....
        /*033c*/ 	.word	0x00000990
        /*0340*/ 	.word	0x000000ff
        /*0344*/ 	.word	0x00000118
        /*0348*/ 	.short	0x0100
        /*034a*/ 	.byte	0x04
	.zero		1


	//   ....[36]....
        /*034c*/ 	.word	0x00000a80
        /*0350*/ 	.word	0x000000ff
        /*0354*/ 	.word	0x00000120
        /*0358*/ 	.short	0x0100
        /*035a*/ 	.byte	0x06
	.zero		1


	//   ....[37]....
        /*035c*/ 	.word	0x00000a90
        /*0360*/ 	.word	0x000000ff
        /*0364*/ 	.word	0x00000128
        /*0368*/ 	.short	0x0100
        /*036a*/ 	.byte	0x06
	.zero		1


	//   ....[38]....
        /*036c*/ 	.word	0x00000bd0
        /*0370*/ 	.word	0x000000ff
        /*0374*/ 	.word	0x00000130
        /*0378*/ 	.short	0x0100
        /*037a*/ 	.byte	0x06
	.zero		1


	//   ....[39]....
        /*037c*/ 	.word	0x00000be0
        /*0380*/ 	.word	0x000000ff
        /*0384*/ 	.word	0x00000140
        /*0388*/ 	.short	0x0100
        /*038a*/ 	.byte	0x06
	.zero		1


	//   ....[40]....
        /*038c*/ 	.word	0x00000bf0
        /*0390*/ 	.word	0x000000ff
        /*0394*/ 	.word	0x00000138
        /*0398*/ 	.short	0x0100
        /*039a*/ 	.byte	0x06
	.zero		1


	//   ....[41]....
        /*039c*/ 	.word	0x00000c00
        /*03a0*/ 	.word	0x000000ff
        /*03a4*/ 	.word	0x00000148
        /*03a8*/ 	.short	0x0100
        /*03aa*/ 	.byte	0x06
	.zero		1


	//   ....[42]....
        /*03ac*/ 	.word	0x00000d30
        /*03b0*/ 	.word	0x000000ff
        /*03b4*/ 	.word	0x00000150
        /*03b8*/ 	.short	0x0100
        /*03ba*/ 	.byte	0x04
	.zero		1


	//   ....[43]....
        /*03bc*/ 	.word	0x00000d40
        /*03c0*/ 	.word	0x000000ff
        /*03c4*/ 	.word	0x00000160
        /*03c8*/ 	.short	0x0100
        /*03ca*/ 	.byte	0x04
	.zero		1


	//   ....[44]....
        /*03cc*/ 	.word	0x00000d50
        /*03d0*/ 	.word	0x000000ff
        /*03d4*/ 	.word	0x00000158
        /*03d8*/ 	.short	0x0100
        /*03da*/ 	.byte	0x04
	.zero		1


	//   ....[45]....
        /*03dc*/ 	.word	0x00000d60
        /*03e0*/ 	.word	0x000000ff
        /*03e4*/ 	.word	0x00000168
        /*03e8*/ 	.short	0x0100
        /*03ea*/ 	.byte	0x04
	.zero		1


	//   ....[46]....
        /*03ec*/ 	.word	0x00000e50
        /*03f0*/ 	.word	0x000000ff
        /*03f4*/ 	.word	0x00000170
        /*03f8*/ 	.short	0x0100
        /*03fa*/ 	.byte	0x04
	.zero		1


	//   ....[47]....
        /*03fc*/ 	.word	0x00000e60
        /*0400*/ 	.word	0x000000ff
        /*0404*/ 	.word	0x00000180
        /*0408*/ 	.short	0x0100
        /*040a*/ 	.byte	0x04
	.zero		1


	//   ....[48]....
        /*040c*/ 	.word	0x00000e70
        /*0410*/ 	.word	0x000000ff
        /*0414*/ 	.word	0x00000178
        /*0418*/ 	.short	0x0100
        /*041a*/ 	.byte	0x04
	.zero		1


	//   ....[49]....
        /*041c*/ 	.word	0x00000e80
        /*0420*/ 	.word	0x000000ff
        /*0424*/ 	.word	0x00000188
        /*0428*/ 	.short	0x0100
        /*042a*/ 	.byte	0x04
	.zero		1


	//   ....[50]....
        /*042c*/ 	.word	0x000019e0
        /*0430*/ 	.word	0x00000000
        /*0434*/ 	.word	0x00000180
        /*0438*/ 	.short	0x010a
        /*043a*/ 	.byte	0xff
	.zero		1


	//   ....[51]....
        /*043c*/ 	.word	0x00001a00
        /*0440*/ 	.word	0x00000000
        /*0444*/ 	.word	0x00000170
        /*0448*/ 	.short	0x0101
        /*044a*/ 	.byte	0xff
	.zero		1


	//   ....[52]....
        /*044c*/ 	.word	0x00001ac0
        /*0450*/ 	.word	0x000000ff
        /*0454*/ 	.word	0x00000070
        /*0458*/ 	.short	0x010a
        /*045a*/ 	.byte	0x04
	.zero		1


	//   ....[53]....
        /*045c*/ 	.word	0x00001b40
        /*0460*/ 	.word	0x000000ff
        /*0464*/ 	.word	0x00000070
        /*0468*/ 	.short	0x010a
        /*046a*/ 	.byte	0x21
	.zero		1


	//   ....[54]....
        /*046c*/ 	.word	0x00001cd0
        /*0470*/ 	.word	0x000000ff
        /*0474*/ 	.word	0x00000070
        /*0478*/ 	.short	0x010a
        /*047a*/ 	.byte	0x08
	.zero		1


	//   ....[55]....
        /*047c*/ 	.word	0x00001df0
        /*0480*/ 	.word	0x000000ff
        /*0484*/ 	.word	0x00000128
        /*0488*/ 	.short	0x0101
        /*048a*/ 	.byte	0x07
	.zero		1


	//   ....[56]....
        /*048c*/ 	.word	0x00001e10
        /*0490*/ 	.word	0x000000ff
        /*0494*/ 	.word	0x00000070
        /*0498*/ 	.short	0x010a
        /*049a*/ 	.byte	0x04
	.zero		1


	//   ....[57]....
        /*049c*/ 	.word	0x00001e90
        /*04a0*/ 	.word	0x000000ff
        /*04a4*/ 	.word	0x00000070
        /*04a8*/ 	.short	0x010a
        /*04aa*/ 	.byte	0x11
	.zero		1


	//   ....[58]....
        /*04ac*/ 	.word	0x00002020
        /*04b0*/ 	.word	0x000000ff
        /*04b4*/ 	.word	0x00000070
        /*04b8*/ 	.short	0x010a
        /*04ba*/ 	.byte	0x06
	.zero		1


	//   ....[59]....
        /*04bc*/ 	.word	0x00002160
        /*04c0*/ 	.word	0x00000003
        /*04c4*/ 	.word	0x00000130
        /*04c8*/ 	.short	0x010a
        /*04ca*/ 	.byte	0xff
	.zero		1


	//   ....[60]....
        /*04cc*/ 	.word	0x000022b0
        /*04d0*/ 	.word	0x00000000
        /*04d4*/ 	.word	0x00000000
        /*04d8*/ 	.short	0x0101
        /*04da*/ 	.byte	0xff
	.zero		1


	//   ....[61]....
        /*04dc*/ 	.word	0x00002860
        /*04e0*/ 	.word	0x000000ff
        /*04e4*/ 	.word	0x00000000
        /*04e8*/ 	.short	0x010a
        /*04ea*/ 	.byte	0x04
	.zero		1


	//   ....[62]....
        /*04ec*/ 	.word	0x000028f0
        /*04f0*/ 	.word	0x000000ff
        /*04f4*/ 	.word	0x00000000
        /*04f8*/ 	.short	0x010a
        /*04fa*/ 	.byte	0x05
	.zero		1


	//   ....[63]....
        /*04fc*/ 	.word	0x00002980
        /*0500*/ 	.word	0x000000ff
        /*0504*/ 	.word	0x00000000
        /*0508*/ 	.short	0x010a
        /*050a*/ 	.byte	0x05
	.zero		1


	//   ....[64]....
        /*050c*/ 	.word	0x00002a10
        /*0510*/ 	.word	0x000000ff
        /*0514*/ 	.word	0x00000000
        /*0518*/ 	.short	0x010a
        /*051a*/ 	.byte	0x05
	.zero		1


	//   ....[65]....
        /*051c*/ 	.word	0x00002aa0
        /*0520*/ 	.word	0x000000ff
        /*0524*/ 	.word	0x00000000
        /*0528*/ 	.short	0x010a
        /*052a*/ 	.byte	0x05
	.zero		1


	//   ....[66]....
        /*052c*/ 	.word	0x00002b30
        /*0530*/ 	.word	0x000000ff
        /*0534*/ 	.word	0x00000000
        /*0538*/ 	.short	0x010a
        /*053a*/ 	.byte	0x05
	.zero		1


	//   ....[67]....
        /*053c*/ 	.word	0x00002bc0
        /*0540*/ 	.word	0x000000ff
        /*0544*/ 	.word	0x00000000
        /*0548*/ 	.short	0x010a
        /*054a*/ 	.byte	0x05
	.zero		1


	//   ....[68]....
        /*054c*/ 	.word	0x00002c50
        /*0550*/ 	.word	0x000000ff
        /*0554*/ 	.word	0x00000000
        /*0558*/ 	.short	0x010a
        /*055a*/ 	.byte	0x05
	.zero		1


	//   ....[69]....
        /*055c*/ 	.word	0x00002ce0
        /*0560*/ 	.word	0x000000ff
        /*0564*/ 	.word	0x00000000
        /*0568*/ 	.short	0x010a
        /*056a*/ 	.byte	0x05
	.zero		1


	//   ....[70]....
        /*056c*/ 	.word	0x00002d70
        /*0570*/ 	.word	0x000000ff
        /*0574*/ 	.word	0x00000000
        /*0578*/ 	.short	0x010a
        /*057a*/ 	.byte	0x05
	.zero		1


	//   ....[71]....
        /*057c*/ 	.word	0x00002e00
        /*0580*/ 	.word	0x000000ff
        /*0584*/ 	.word	0x00000000
        /*0588*/ 	.short	0x010a
        /*058a*/ 	.byte	0x05
	.zero		1


	//   ....[72]....
        /*058c*/ 	.word	0x00002e90
        /*0590*/ 	.word	0x000000ff
        /*0594*/ 	.word	0x00000000
        /*0598*/ 	.short	0x010a
        /*059a*/ 	.byte	0x05
	.zero		1


	//   ....[73]....
        /*059c*/ 	.word	0x00002f20
        /*05a0*/ 	.word	0x000000ff
        /*05a4*/ 	.word	0x00000000
        /*05a8*/ 	.short	0x010a
        /*05aa*/ 	.byte	0x05
	.zero		1


	//   ....[74]....
        /*05ac*/ 	.word	0x00002fc0
        /*05b0*/ 	.word	0x00000000
        /*05b4*/ 	.word	0x00000000
        /*05b8*/ 	.short	0x010a
        /*05ba*/ 	.byte	0xff
	.zero		1


	//   ....[75]....
        /*05bc*/ 	.word	0x00003100
        /*05c0*/ 	.word	0x00000002
        /*05c4*/ 	.word	0x00000170
        /*05c8*/ 	.short	0x010a
        /*05ca*/ 	.byte	0xff
	.zero		1


	//   ....[76]....
        /*05cc*/ 	.word	0x00003160
        /*05d0*/ 	.word	0x00000004
        /*05d4*/ 	.word	0x00000000
        /*05d8*/ 	.short	0x0101
        /*05da*/ 	.byte	0xff
	.zero		1


	//   ....[77]....
        /*05dc*/ 	.word	0x00003180
        /*05e0*/ 	.word	0x000000ff
        /*05e4*/ 	.word	0x00000140
        /*05e8*/ 	.short	0x010a
        /*05ea*/ 	.byte	0x04
	.zero		1


	//   ....[78]....
        /*05ec*/ 	.word	0x000032a0
        /*05f0*/ 	.word	0x00000002
        /*05f4*/ 	.word	0x00000130
        /*05f8*/ 	.short	0x010a
        /*05fa*/ 	.byte	0xff
	.zero		1


	//   ....[79]....
        /*05fc*/ 	.word	0x000033b0
        /*0600*/ 	.word	0x00000002
        /*0604*/ 	.word	0x00000000
        /*0608*/ 	.short	0x0101
        /*060a*/ 	.byte	0xff
	.zero		1


	//   ....[80]....
        /*060c*/ 	.word	0x00003440
        /*0610*/ 	.word	0x000000ff
        /*0614*/ 	.word	0x00000140
        /*0618*/ 	.short	0x0106
        /*061a*/ 	.byte	0x04
	.zero		1


	//   ....[81]....
        /*061c*/ 	.word	0x00003460
        /*0620*/ 	.word	0x000000ff
        /*0624*/ 	.word	0x00000140
        /*0628*/ 	.short	0x010a
        /*062a*/ 	.byte	0x04
	.zero		1


	//   ....[82]....
        /*062c*/ 	.word	0x000034f0
        /*0630*/ 	.word	0x000000ff
        /*0634*/ 	.word	0x00000140
        /*0638*/ 	.short	0x0106
        /*063a*/ 	.byte	0x07
	.zero		1


	//   ....[83]....
        /*063c*/ 	.word	0x00003530
        /*0640*/ 	.word	0x00000000
        /*0644*/ 	.word	0x00000140
        /*0648*/ 	.short	0x010a
        /*064a*/ 	.byte	0xff
	.zero		1


	//   ....[84]....
        /*064c*/ 	.word	0x00003a30
        /*0650*/ 	.word	0x00000000
        /*0654*/ 	.word	0x00000130
        /*0658*/ 	.short	0x010a
        /*065a*/ 	.byte	0xff
	.zero		1


	//   ....[85]....
        /*065c*/ 	.word	0x00003b30
        /*0660*/ 	.word	0x00000003
        /*0664*/ 	.word	0x00000000
        /*0668*/ 	.short	0x0101
        /*066a*/ 	.byte	0xff
	.zero		1


	//   ....[86]....
        /*066c*/ 	.word	0x00003b40
        /*0670*/ 	.word	0x000000ff
        /*0674*/ 	.word	0x00000000
        /*0678*/ 	.short	0x010a
        /*067a*/ 	.byte	0x04
	.zero		1


	//   ....[87]....
        /*067c*/ 	.word	0x00003b60
        /*0680*/ 	.word	0x000000ff
        /*0684*/ 	.word	0x00000160
        /*0688*/ 	.short	0x010a
        /*068a*/ 	.byte	0x12
	.zero		1


	//   ....[88]....
        /*068c*/ 	.word	0x00003c40
        /*0690*/ 	.word	0x000000ff
        /*0694*/ 	.word	0x00000000
        /*0698*/ 	.short	0x010a
        /*069a*/ 	.byte	0x06
	.zero		1


	//   ....[89]....
        /*069c*/ 	.word	0x00003d40
        /*06a0*/ 	.word	0x000000ff
        /*06a4*/ 	.word	0x00000000
        /*06a8*/ 	.short	0x010a
        /*06aa*/ 	.byte	0x04
	.zero		1


	//   ....[90]....
        /*06ac*/ 	.word	0x00003f20
        /*06b0*/ 	.word	0x000000ff
        /*06b4*/ 	.word	0x00000000
        /*06b8*/ 	.short	0x010a
        /*06ba*/ 	.byte	0x04
	.zero		1


	//   ....[91]....
        /*06bc*/ 	.word	0x00003fb0
        /*06c0*/ 	.word	0x000000ff
        /*06c4*/ 	.word	0x00000000
        /*06c8*/ 	.short	0x010a
        /*06ca*/ 	.byte	0x04
	.zero		1


	//   ....[92]....
        /*06cc*/ 	.word	0x000044c0
        /*06d0*/ 	.word	0x0000000c
        /*06d4*/ 	.word	0x00000130
        /*06d8*/ 	.short	0x010a
        /*06da*/ 	.byte	0xff
	.zero		1


	//   ....[93]....
        /*06dc*/ 	.word	0x00004630
        /*06e0*/ 	.word	0x00000000
        /*06e4*/ 	.word	0x00000000
        /*06e8*/ 	.short	0x0101
        /*06ea*/ 	.byte	0xff
	.zero		1


	//   ....[94]....
        /*06ec*/ 	.word	0x00004ac0
        /*06f0*/ 	.word	0x000000ff
        /*06f4*/ 	.word	0x00000128
        /*06f8*/ 	.short	0x010a
        /*06fa*/ 	.byte	0x15
	.zero		1


	//   ....[95]....
        /*06fc*/ 	.word	0x00004c40
        /*0700*/ 	.word	0x000000ff
        /*0704*/ 	.word	0x00000100
        /*0708*/ 	.short	0x010a
        /*070a*/ 	.byte	0x15
	.zero		1


	//   ....[96]....
        /*070c*/ 	.word	0x00004db0
        /*0710*/ 	.word	0x000000ff
        /*0714*/ 	.word	0x000000e0
        /*0718*/ 	.short	0x010b
        /*071a*/ 	.byte	0x15
	.zero		1


	//   ....[97]....
        /*071c*/ 	.word	0x00004dc0
        /*0720*/ 	.word	0x000000ff
        /*0724*/ 	.word	0x00000000
        /*0728*/ 	.short	0x0101
        /*072a*/ 	.byte	0x28
	.zero		1


	//   ....[98]....
        /*072c*/ 	.word	0x00004dd0
        /*0730*/ 	.word	0x000000ff
        /*0734*/ 	.word	0x00000108
        /*0738*/ 	.short	0x010a
        /*073a*/ 	.byte	0x15
	.zero		1


	//   ....[99]....
        /*073c*/ 	.word	0x00004f20
        /*0740*/ 	.word	0x000000ff
        /*0744*/ 	.word	0x000000e8
        /*0748*/ 	.short	0x010b
        /*074a*/ 	.byte	0x15
	.zero		1


	//   ....[100]....
        /*074c*/ 	.word	0x00004f30
        /*0750*/ 	.word	0x000000ff
        /*0754*/ 	.word	0x00000000
        /*0758*/ 	.short	0x0101
        /*075a*/ 	.byte	0x27
	.zero		1


	//   ....[101]....
        /*075c*/ 	.word	0x00004f40
        /*0760*/ 	.word	0x000000ff
        /*0764*/ 	.word	0x00000110
        /*0768*/ 	.short	0x010a
        /*076a*/ 	.byte	0x15
	.zero		1


	//   ....[102]....
        /*076c*/ 	.word	0x00005080
        /*0770*/ 	.word	0x000000ff
        /*0774*/ 	.word	0x000000f0
        /*0778*/ 	.short	0x010b
        /*077a*/ 	.byte	0x15
	.zero		1


	//   ....[103]....
        /*077c*/ 	.word	0x00005090
        /*0780*/ 	.word	0x000000ff
        /*0784*/ 	.word	0x00000000
        /*0788*/ 	.short	0x0101
        /*078a*/ 	.byte	0x26
	.zero		1


	//   ....[104]....
        /*078c*/ 	.word	0x000050a0
        /*0790*/ 	.word	0x000000ff
        /*0794*/ 	.word	0x00000118
        /*0798*/ 	.short	0x010a
        /*079a*/ 	.byte	0x15
	.zero		1


	//   ....[105]....
        /*079c*/ 	.word	0x00005290
        /*07a0*/ 	.word	0x000000ff
        /*07a4*/ 	.word	0x000000f8
        /*07a8*/ 	.short	0x010b
        /*07aa*/ 	.byte	0x15
	.zero		1


	//   ....[106]....
        /*07ac*/ 	.word	0x000052a0
        /*07b0*/ 	.word	0x000000ff
        /*07b4*/ 	.word	0x00000000
        /*07b8*/ 	.short	0x0101
        /*07ba*/ 	.byte	0x25
	.zero		1


	//   ....[107]....
        /*07bc*/ 	.word	0x000052d0
        /*07c0*/ 	.word	0x000000ff
        /*07c4*/ 	.word	0x00000100
        /*07c8*/ 	.short	0x010a
        /*07ca*/ 	.byte	0x15
	.zero		1


	//   ....[108]....
        /*07cc*/ 	.word	0x000052f0
        /*07d0*/ 	.word	0x000000ff
        /*07d4*/ 	.word	0x00000108
        /*07d8*/ 	.short	0x010a
        /*07da*/ 	.byte	0x15
	.zero		1


	//   ....[109]....
        /*07dc*/ 	.word	0x00005310
        /*07e0*/ 	.word	0x000000ff
        /*07e4*/ 	.word	0x00000110
        /*07e8*/ 	.short	0x010a
        /*07ea*/ 	.byte	0x15
	.zero		1


	//   ....[110]....
        /*07ec*/ 	.word	0x00005350
        /*07f0*/ 	.word	0x00000000
        /*07f4*/ 	.word	0x00000118
        /*07f8*/ 	.short	0x010a
        /*07fa*/ 	.byte	0xff
	.zero		1


	//   ....[111]....
        /*07fc*/ 	.word	0x00005690
        /*0800*/ 	.word	0x00000003
        /*0804*/ 	.word	0x00000130
        /*0808*/ 	.short	0x010a
        /*080a*/ 	.byte	0xff
	.zero		1


	//   ....[112]....
        /*080c*/ 	.word	0x00005810
        /*0810*/ 	.word	0x00000000
        /*0814*/ 	.word	0x00000000
        /*0818*/ 	.short	0x0101
        /*081a*/ 	.byte	0xff
	.zero		1


	//   ....[113]....
        /*081c*/ 	.word	0x00006370
        /*0820*/ 	.word	0x00000003
        /*0824*/ 	.word	0x000000e0
        /*0828*/ 	.short	0x010a
        /*082a*/ 	.byte	0xff
	.zero		1


	//   ....[114]....
        /*082c*/ 	.word	0x000063b0
        /*0830*/ 	.word	0x000000b1
        /*0834*/ 	.word	0x00000150
        /*0838*/ 	.short	0x010a
        /*083a*/ 	.byte	0xff
	.zero		1


	//   ....[115]....
        /*083c*/ 	.word	0x000064f0
        /*0840*/ 	.word	0x00000003
        /*0844*/ 	.word	0x000000e0
        /*0848*/ 	.short	0x010a
        /*084a*/ 	.byte	0xff
	.zero		1


	//   ....[116]....
        /*084c*/ 	.word	0x00006620
        /*0850*/ 	.word	0x00000000
        /*0854*/ 	.word	0x00000000
        /*0858*/ 	.short	0x0101
        /*085a*/ 	.byte	0xff
	.zero		1


	//   ....[117]....
        /*085c*/ 	.word	0x000066a0
        /*0860*/ 	.word	0x000000b1
        /*0864*/ 	.word	0x00000150
        /*0868*/ 	.short	0x010a
        /*086a*/ 	.byte	0xff
	.zero		1


	//   ....[118]....
        /*086c*/ 	.word	0x00007a50
        /*0870*/ 	.word	0x000000be
        /*0874*/ 	.word	0x000000e0
        /*0878*/ 	.short	0x010a
        /*087a*/ 	.byte	0xff
	.zero		1


	//   ....[119]....
        /*087c*/ 	.word	0x00007b30
        /*0880*/ 	.word	0x000000be
        /*0884*/ 	.word	0x000000e0
        /*0888*/ 	.short	0x010a
        /*088a*/ 	.byte	0xff
	.zero		1


	//   ....[120]....
        /*088c*/ 	.word	0x00007c60
        /*0890*/ 	.word	0x00000000
        /*0894*/ 	.word	0x00000000
        /*0898*/ 	.short	0x0101
        /*089a*/ 	.byte	0xff
	.zero		1


	//   ....[121]....
        /*089c*/ 	.word	0x00009000
        /*08a0*/ 	.word	0x00000000
        /*08a4*/ 	.word	0x000000e0
        /*08a8*/ 	.short	0x010a
        /*08aa*/ 	.byte	0xff
	.zero		1


	//   ....[122]....
        /*08ac*/ 	.word	0x000090e0
        /*08b0*/ 	.word	0x00000000
        /*08b4*/ 	.word	0x000000e0
        /*08b8*/ 	.short	0x010a
        /*08ba*/ 	.byte	0xff
	.zero		1


	//   ....[123]....
        /*08bc*/ 	.word	0x00009230
        /*08c0*/ 	.word	0x00000002
        /*08c4*/ 	.word	0x00000000
        /*08c8*/ 	.short	0x0101
        /*08ca*/ 	.byte	0xff
	.zero		1


	//   ....[124]....
        /*08cc*/ 	.word	0x0000a5e0
        /*08d0*/ 	.word	0x00000000
        /*08d4*/ 	.word	0x000000e0
        /*08d8*/ 	.short	0x010a
        /*08da*/ 	.byte	0xff
	.zero		1


	//   ....[125]....
        /*08dc*/ 	.word	0x0000a6c0
        /*08e0*/ 	.word	0x00000000
        /*08e4*/ 	.word	0x000000e0
        /*08e8*/ 	.short	0x010a
        /*08ea*/ 	.byte	0xff
	.zero		1


	//   ....[126]....
        /*08ec*/ 	.word	0x0000a810
        /*08f0*/ 	.word	0x00000002
        /*08f4*/ 	.word	0x00000000
        /*08f8*/ 	.short	0x0101
        /*08fa*/ 	.byte	0xff
	.zero		1


	//   ....[127]....
        /*08fc*/ 	.word	0x0000ae10
        /*0900*/ 	.word	0x000000ff
        /*0904*/ 	.word	0x00000000
        /*0908*/ 	.short	0x0101
        /*090a*/ 	.byte	0x04
	.zero		1


	//   ....[128]....
        /*090c*/ 	.word	0x0000bca0
        /*0910*/ 	.word	0x00000000
        /*0914*/ 	.word	0x00000180
        /*0918*/ 	.short	0x010a
        /*091a*/ 	.byte	0xff
	.zero		1


	//   ....[129]....
        /*091c*/ 	.word	0x0000bd00
        /*0920*/ 	.word	0x00000000
        /*0924*/ 	.word	0x00000070
        /*0928*/ 	.short	0x010a
        /*092a*/ 	.byte	0xff
	.zero		1


	//   ....[130]....
        /*092c*/ 	.word	0x0000bd60
        /*0930*/ 	.word	0x00000000
        /*0934*/ 	.word	0x00000070
        /*0938*/ 	.short	0x010a
        /*093a*/ 	.byte	0xff
	.zero		1


	//   ....[131]....
        /*093c*/ 	.word	0x0000bdb0
        /*0940*/ 	.word	0x00000003
        /*0944*/ 	.word	0x00000130
        /*0948*/ 	.short	0x010a
        /*094a*/ 	.byte	0xff
	.zero		1


	//   ....[132]....
        /*094c*/ 	.word	0x0000be10
        /*0950*/ 	.word	0x00000000
        /*0954*/ 	.word	0x00000000
        /*0958*/ 	.short	0x010a
        /*095a*/ 	.byte	0xff
	.zero		1


	//   ....[133]....
        /*095c*/ 	.word	0x0000be70
        /*0960*/ 	.word	0x00000000
        /*0964*/ 	.word	0x00000000
        /*0968*/ 	.short	0x010a
        /*096a*/ 	.byte	0xff
	.zero		1


	//   ....[134]....
        /*096c*/ 	.word	0x0000bed0
        /*0970*/ 	.word	0x00000000
        /*0974*/ 	.word	0x00000000
        /*0978*/ 	.short	0x010a
        /*097a*/ 	.byte	0xff
	.zero		1


	//   ....[135]....
        /*097c*/ 	.word	0x0000bf30
        /*0980*/ 	.word	0x00000000
        /*0984*/ 	.word	0x00000000
        /*0988*/ 	.short	0x010a
        /*098a*/ 	.byte	0xff
	.zero		1


	//   ....[136]....
        /*098c*/ 	.word	0x0000bf90
        /*0990*/ 	.word	0x00000000
        /*0994*/ 	.word	0x00000000
        /*0998*/ 	.short	0x010a
        /*099a*/ 	.byte	0xff
	.zero		1


	//   ....[137]....
        /*099c*/ 	.word	0x0000bff0
        /*09a0*/ 	.word	0x00000000
        /*09a4*/ 	.word	0x00000000
        /*09a8*/ 	.short	0x010a
        /*09aa*/ 	.byte	0xff
	.zero		1


	//   ....[138]....
        /*09ac*/ 	.word	0x0000c050
        /*09b0*/ 	.word	0x00000000
        /*09b4*/ 	.word	0x00000000
        /*09b8*/ 	.short	0x010a
        /*09ba*/ 	.byte	0xff
	.zero		1


	//   ....[139]....
        /*09bc*/ 	.word	0x0000c0b0
        /*09c0*/ 	.word	0x00000000
        /*09c4*/ 	.word	0x00000000
        /*09c8*/ 	.short	0x010a
        /*09ca*/ 	.byte	0xff
	.zero		1


	//   ....[140]....
        /*09cc*/ 	.word	0x0000c110
        /*09d0*/ 	.word	0x00000000
        /*09d4*/ 	.word	0x00000000
        /*09d8*/ 	.short	0x010a
        /*09da*/ 	.byte	0xff
	.zero		1


	//   ....[141]....
        /*09dc*/ 	.word	0x0000c170
        /*09e0*/ 	.word	0x00000000
        /*09e4*/ 	.word	0x00000000
        /*09e8*/ 	.short	0x010a
        /*09ea*/ 	.byte	0xff
	.zero		1


	//   ....[142]....
        /*09ec*/ 	.word	0x0000c1d0
        /*09f0*/ 	.word	0x00000000
        /*09f4*/ 	.word	0x00000000
        /*09f8*/ 	.short	0x010a
        /*09fa*/ 	.byte	0xff
	.zero		1


	//   ....[143]....
        /*09fc*/ 	.word	0x0000c230
        /*0a00*/ 	.word	0x00000000
        /*0a04*/ 	.word	0x00000000
        /*0a08*/ 	.short	0x010a
        /*0a0a*/ 	.byte	0xff
	.zero		1


	//   ....[144]....
        /*0a0c*/ 	.word	0x0000c290
        /*0a10*/ 	.word	0x00000000
        /*0a14*/ 	.word	0x00000000
        /*0a18*/ 	.short	0x010a
        /*0a1a*/ 	.byte	0xff
	.zero		1


	//   ....[145]....
        /*0a1c*/ 	.word	0x0000c2e0
        /*0a20*/ 	.word	0x00000002
        /*0a24*/ 	.word	0x00000170
        /*0a28*/ 	.short	0x010a
        /*0a2a*/ 	.byte	0xff
	.zero		1


	//   ....[146]....
        /*0a2c*/ 	.word	0x0000c340
        /*0a30*/ 	.word	0x00000002
        /*0a34*/ 	.word	0x00000140
        /*0a38*/ 	.short	0x010a
        /*0a3a*/ 	.byte	0xff
	.zero		1


	//   ....[147]....
        /*0a3c*/ 	.word	0x0000c390
        /*0a40*/ 	.word	0x00000002
        /*0a44*/ 	.word	0x00000130
        /*0a48*/ 	.short	0x010a
        /*0a4a*/ 	.byte	0xff
	.zero		1


	//   ....[148]....
        /*0a4c*/ 	.word	0x0000c3f0
        /*0a50*/ 	.word	0x00000000
        /*0a54*/ 	.word	0x00000140
        /*0a58*/ 	.short	0x010a
        /*0a5a*/ 	.byte	0xff
	.zero		1


	//   ....[149]....
        /*0a5c*/ 	.word	0x0000c440
        /*0a60*/ 	.word	0x00000000
        /*0a64*/ 	.word	0x00000130
        /*0a68*/ 	.short	0x010a
        /*0a6a*/ 	.byte	0xff
	.zero		1


	//   ....[150]....
        /*0a6c*/ 	.word	0x0000c4a0
        /*0a70*/ 	.word	0x00000003
        /*0a74*/ 	.word	0x00000160
        /*0a78*/ 	.short	0x010a
        /*0a7a*/ 	.byte	0xff
	.zero		1


	//   ....[151]....
        /*0a7c*/ 	.word	0x0000c500
        /*0a80*/ 	.word	0x00000000
        /*0a84*/ 	.word	0x00000000
        /*0a88*/ 	.short	0x010a
        /*0a8a*/ 	.byte	0xff
	.zero		1


	//   ....[152]....
        /*0a8c*/ 	.word	0x0000c560
        /*0a90*/ 	.word	0x00000000
        /*0a94*/ 	.word	0x00000000
        /*0a98*/ 	.short	0x010a
        /*0a9a*/ 	.byte	0xff
	.zero		1


	//   ....[153]....
        /*0a9c*/ 	.word	0x0000c5c0
        /*0aa0*/ 	.word	0x00000000
        /*0aa4*/ 	.word	0x00000000
        /*0aa8*/ 	.short	0x010a
        /*0aaa*/ 	.byte	0xff
	.zero		1


	//   ....[154]....
        /*0aac*/ 	.word	0x0000c610
        /*0ab0*/ 	.word	0x0000000c
        /*0ab4*/ 	.word	0x00000130
        /*0ab8*/ 	.short	0x010a
        /*0aba*/ 	.byte	0xff
	.zero		1


	//   ....[155]....
        /*0abc*/ 	.word	0x0000c670
        /*0ac0*/ 	.word	0x00000000
        /*0ac4*/ 	.word	0x00000128
        /*0ac8*/ 	.short	0x010a
        /*0aca*/ 	.byte	0xff
	.zero		1


	//   ....[156]....
        /*0acc*/ 	.word	0x0000c6d0
        /*0ad0*/ 	.word	0x00000000
        /*0ad4*/ 	.word	0x00000100
        /*0ad8*/ 	.short	0x010a
        /*0ada*/ 	.byte	0xff
	.zero		1


	//   ....[157]....
        /*0adc*/ 	.word	0x0000c730
        /*0ae0*/ 	.word	0x00000000
        /*0ae4*/ 	.word	0x00000108
        /*0ae8*/ 	.short	0x010a
        /*0aea*/ 	.byte	0xff
	.zero		1


	//   ....[158]....
        /*0aec*/ 	.word	0x0000c790
        /*0af0*/ 	.word	0x00000000
        /*0af4*/ 	.word	0x00000110
        /*0af8*/ 	.short	0x010a
        /*0afa*/ 	.byte	0xff
	.zero		1


	//   ....[159]....
        /*0afc*/ 	.word	0x0000c7f0
        /*0b00*/ 	.word	0x00000000
        /*0b04*/ 	.word	0x00000118
        /*0b08*/ 	.short	0x010a
        /*0b0a*/ 	.byte	0xff
	.zero		1


	//   ....[160]....
        /*0b0c*/ 	.word	0x0000c850
        /*0b10*/ 	.word	0x00000000
        /*0b14*/ 	.word	0x00000100
        /*0b18*/ 	.short	0x010a
        /*0b1a*/ 	.byte	0xff
	.zero		1


	//   ....[161]....
        /*0b1c*/ 	.word	0x0000c8b0
        /*0b20*/ 	.word	0x00000000
        /*0b24*/ 	.word	0x00000108
        /*0b28*/ 	.short	0x010a
        /*0b2a*/ 	.byte	0xff
	.zero		1


	//   ....[162]....
        /*0b2c*/ 	.word	0x0000c910
        /*0b30*/ 	.word	0x00000000
        /*0b34*/ 	.word	0x00000110
        /*0b38*/ 	.short	0x010a
        /*0b3a*/ 	.byte	0xff
	.zero		1


	//   ....[163]....
        /*0b3c*/ 	.word	0x0000c960
        /*0b40*/ 	.word	0x00000003
        /*0b44*/ 	.word	0x00000130
        /*0b48*/ 	.short	0x010a
        /*0b4a*/ 	.byte	0xff
	.zero		1


	//   ....[164]....
        /*0b4c*/ 	.word	0x0000c9b0
        /*0b50*/ 	.word	0x00000003
        /*0b54*/ 	.word	0x000000e0
        /*0b58*/ 	.short	0x010a
        /*0b5a*/ 	.byte	0xff
	.zero		1


	//   ....[165]....
        /*0b5c*/ 	.word	0x0000ca00
        /*0b60*/ 	.word	0x000000b1
        /*0b64*/ 	.word	0x00000150
        /*0b68*/ 	.short	0x010a
        /*0b6a*/ 	.byte	0xff
	.zero		1


	//   ....[166]....
        /*0b6c*/ 	.word	0x0000ca50
        /*0b70*/ 	.word	0x000000be
        /*0b74*/ 	.word	0x000000e0
        /*0b78*/ 	.short	0x010a
        /*0b7a*/ 	.byte	0xff
	.zero		1


	//   ....[167]....
        /*0b7c*/ 	.word	0x0000caa0
        /*0b80*/ 	.word	0x00000000
        /*0b84*/ 	.word	0x000000e0
        /*0b88*/ 	.short	0x010a
        /*0b8a*/ 	.byte	0xff
	.zero		1


	//   ....[168]....
        /*0b8c*/ 	.word	0x0000caf0
        /*0b90*/ 	.word	0x00000000
        /*0b94*/ 	.word	0x000000e0
        /*0b98*/ 	.short	0x010a
        /*0b9a*/ 	.byte	0xff
	.zero		1


	//----- nvinfo : EIATTR_NUM_MBARRIERS
	.align		4
.L_48:
        /*0b9c*/ 	.byte	0x03, 0x38
        /*0b9e*/ 	.short	0x0032


	//----- nvinfo : EIATTR_EXIT_INSTR_OFFSETS
	.align		4
        /*0ba0*/ 	.byte	0x04, 0x1c
        /*0ba2*/ 	.short	(.L_50 - .L_49)


	//   ....[0]....
.L_49:
        /*0ba4*/ 	.word	0x00002ff0


	//   ....[1]....
        /*0ba8*/ 	.word	0x00003500


	//   ....[2]....
        /*0bac*/ 	.word	0x00003560


	//   ....[3]....
        /*0bb0*/ 	.word	0x00004210


	//   ....[4]....
        /*0bb4*/ 	.word	0x00005380


	//   ....[5]....
        /*0bb8*/ 	.word	0x000053c0


	//   ....[6]....
        /*0bbc*/ 	.word	0x0000bc90


	//----- nvinfo : EIATTR_MAX_THREADS
	.align		4
.L_50:
        /*0bc0*/ 	.byte	0x04, 0x05
        /*0bc2*/ 	.short	(.L_52 - .L_51)
.L_51:
        /*0bc4*/ 	.word	0x00000100
        /*0bc8*/ 	.word	0x00000001
        /*0bcc*/ 	.word	0x00000001


	//----- nvinfo : EIATTR_CRS_STACK_SIZE
	.align		4
.L_52:
        /*0bd0*/ 	.byte	0x04, 0x1e
        /*0bd2*/ 	.short	(.L_54 - .L_53)
.L_53:
        /*0bd4*/ 	.word	0x00000000


	//----- nvinfo : EIATTR_CBANK_PARAM_SIZE
	.align		4
.L_54:
        /*0bd8*/ 	.byte	0x03, 0x19
        /*0bda*/ 	.short	0x0800


	//----- nvinfo : EIATTR_PARAM_CBANK
	.align		4
        /*0bdc*/ 	.byte	0x04, 0x0a
        /*0bde*/ 	.short	(.L_56 - .L_55)
	.align		4
.L_55:
        /*0be0*/ 	.word	index@(.nv.constant0._ZN7cutlass13device_kernelINS_4gemm6kernel13GemmUniversalIN4cute5tupleIJiiiiEEENS1_10collective13CollectiveMmaINS1_35MainloopSm100TmaUmmaWarpSpecializedILi14ELi2ELi2ENS5_IJNS4_1CILi1EEENSA_ILi2EEESB_EEEEENS5_IJNSA_ILi128EEENSA_ILi256EEENSA_ILi32EEEEEENS_12float_e4m3_tENS5_IJlSB_lEEESJ_SK_NS4_8TiledMMAINS4_8MMA_AtomIJNS4_10MMA_TraitsINS4_19SM100_MMA_F8F6F4_SSEJSJ_SJ_fSF_SG_NS4_17integral_constantINS4_4UMMA5MajorELSR_0EEESS_NSP_INSQ_7ScaleInELST_0EEESU_EEEEEENS4_6LayoutINS5_IJSB_SB_SB_EEENS5_IJNSA_ILi0EEESZ_SZ_EEEEENS5_IJNS4_10UnderscoreES12_S12_EEEEENS4_23SM90_TMA_LOAD_MULTICASTENS4_14ComposedLayoutINS4_7SwizzleILi1ELi4ELi3EEENS4_18smem_ptr_flag_bitsILi8EEENSX_INS5_IJNSA_ILi8EEESH_EEENS5_IJSH_SB_EEEEEEEvNS4_8identityENS4_13SM90_TMA_LOADES1F_vS1G_EENS_8epilogue10collective18CollectiveEpilogueINS1J_23Sm100TmaWarpSpecializedILi4ELi2ELi64ELb0ELb0EEEJSI_NS5_IJNSX_ISF_SB_EENSX_INSA_ILi64EEESB_EEEEESJ_SK_SJ_SK_NS1J_6fusion15FusionCallbacksIS1N_NS1S_17LinearCombinationISJ_fSJ_fLNS_15FloatRoundStyleE2EEESI_S1R_JEEENS4_5SM1004TMEM4LOAD26SM100_TMEM_LOAD_32dp32b64xES1H_NS16_INS17_ILi2ELi4ELi3EEES1A_NSX_INS5_IJS1B_S1P_EEENS5_IJS1P_SB_EEEEEEENS4_39AutoVectorizingCopyWithAssumedAlignmentILi128EEENS4_14SM90_TMA_STOREES26_S28_S28_EEEvvEEEEvNT_6ParamsE)
        /*0be4*/ 	.short	0x0380
        /*0be6*/ 	.short	0x0800


	//----- nvinfo : EIATTR_SW_WAR
	.align		4
.L_56:
        /*0be8*/ 	.byte	0x04, 0x36
        /*0bea*/ 	.short	(.L_58 - .L_57)
.L_57:
        /*0bec*/ 	.word	0x00000008
.L_58:


//--------------------- .nv.callgraph             --------------------------
	.section	.nv.callgraph,"",@"SHT_CUDA_CALLGRAPH"
	.align	4
	.sectionentsize	8
	.align		4
        /*0000*/ 	.word	0x00000000
	.align		4
        /*0004*/ 	.word	0xffffffff
	.align		4
        /*0008*/ 	.word	index@(_ZN7cutlass13device_kernelINS_4gemm6kernel13GemmUniversalIN4cute5tupleIJiiiiEEENS1_10collective13CollectiveMmaINS1_35MainloopSm100TmaUmmaWarpSpecializedILi14ELi2ELi2ENS5_IJNS4_1CILi1EEENSA_ILi2EEESB_EEEEENS5_IJNSA_ILi128EEENSA_ILi256EEENSA_ILi32EEEEEENS_12float_e4m3_tENS5_IJlSB_lEEESJ_SK_NS4_8TiledMMAINS4_8MMA_AtomIJNS4_10MMA_TraitsINS4_19SM100_MMA_F8F6F4_SSEJSJ_SJ_fSF_SG_NS4_17integral_constantINS4_4UMMA5MajorELSR_0EEESS_NSP_INSQ_7ScaleInELST_0EEESU_EEEEEENS4_6LayoutINS5_IJSB_SB_SB_EEENS5_IJNSA_ILi0EEESZ_SZ_EEEEENS5_IJNS4_10UnderscoreES12_S12_EEEEENS4_23SM90_TMA_LOAD_MULTICASTENS4_14ComposedLayoutINS4_7SwizzleILi1ELi4ELi3EEENS4_18smem_ptr_flag_bitsILi8EEENSX_INS5_IJNSA_ILi8EEESH_EEENS5_IJSH_SB_EEEEEEEvNS4_8identityENS4_13SM90_TMA_LOADES1F_vS1G_EENS_8epilogue10collective18CollectiveEpilogueINS1J_23Sm100TmaWarpSpecializedILi4ELi2ELi64ELb0ELb0EEEJSI_NS5_IJNSX_ISF_SB_EENSX_INSA_ILi64EEESB_EEEEESJ_SK_SJ_SK_NS1J_6fusion15FusionCallbacksIS1N_NS1S_17LinearCombinationISJ_fSJ_fLNS_15FloatRoundStyleE2EEESI_S1R_JEEENS4_5SM1004TMEM4LOAD26SM100_TMEM_LOAD_32dp32b64xES1H_NS16_INS17_ILi2ELi4ELi3EEES1A_NSX_INS5_IJS1B_S1P_EEENS5_IJS1P_SB_EEEEEEENS4_39AutoVectorizingCopyWithAssumedAlignmentILi128EEENS4_14SM90_TMA_STOREES26_S28_S28_EEEvvEEEEvNT_6ParamsE)
	.align		4
        /*000c*/ 	.word	index@(__assertfail)
	.align		4
        /*0010*/ 	.word	0x00000000
	.align		4
        /*0014*/ 	.word	0xfffffffe
	.align		4
        /*0018*/ 	.word	0x00000000
	.align		4
        /*001c*/ 	.word	0xfffffffd
	.align		4
        /*0020*/ 	.word	0x00000000
	.align		4
        /*0024*/ 	.word	0xfffffffc


//--------------------- .nv.constant4             --------------------------
	.section	.nv.constant4,"a",@progbits
	.align	8
	.align		8
.nv.constant4:
        /*0000*/ 	.dword	__assertfail
	.align		8
        /*0008*/ 	.dword	__unnamed_1
	.align		8
        /*0010*/ 	.dword	__unnamed_2
	.align		8
        /*0018*/ 	.dword	__unnamed_3
	.align		8
        /*0020*/ 	.dword	_ZN39_INTERNAL_51f7a8ce_4_k_cu_061993f4_73584cuda3std3__45__cpo5beginE
	.align		8
        /*0028*/ 	.dword	_ZN39_INTERNAL_51f7a8ce_4_k_cu_061993f4_73584cuda3std3__45__cpo3endE
	.align		8
        /*0030*/ 	.dword	_ZN39_INTERNAL_51f7a8ce_4_k_cu_061993f4_73584cuda3std3__45__cpo6cbeginE
	.align		8
        /*0038*/ 	.dword	_ZN39_INTERNAL_51f7a8ce_4_k_cu_061993f4_73584cuda3std3__45__cpo4cendE
	.align		8
        /*0040*/ 	.dword	_ZN39_INTERNAL_51f7a8ce_4_k_cu_061993f4_73584cuda3std3__441_GLOBAL__N__51f7a8ce_4_k_cu_061993f4_73586ignoreE
	.align		8
        /*0048*/ 	.dword	_ZN39_INTERNAL_51f7a8ce_4_k_cu_061993f4_73584cuda3std3__419piecewise_constructE
	.align		8
        /*0050*/ 	.dword	_ZN39_INTERNAL_51f7a8ce_4_k_cu_061993f4_73584cuda3std3__48in_placeE
	.align		8
        /*0058*/ 	.dword	_ZN39_INTERNAL_51f7a8ce_4_k_cu_061993f4_73584cuda3std6ranges3__45__cpo4swapE
	.align		8
        /*0060*/ 	.dword	_ZN39_INTERNAL_51f7a8ce_4_k_cu_061993f4_73584cuda3std6ranges3__45__cpo9iter_moveE
	.align		8
        /*0068*/ 	.dword	_ZN39_INTERNAL_51f7a8ce_4_k_cu_061993f4_73584cute7productE
	.align		8
        /*0070*/ 	.dword	_ZN39_INTERNAL_51f7a8ce_4_k_cu_061993f4_73584cute1_E
	.align		8
        /*0078*/ 	.dword	$str$25
	.align		8
        /*0080*/ 	.dword	$str$26
	.align		8
        /*0088*/ 	.dword	$str$27
	.align		8
        /*0090*/ 	.dword	$str$28


//--------------------- .text._ZN7cutlass13device_kernelINS_4gemm6kernel13GemmUniversalIN4cute5tupleIJiiiiEEENS1_10collective13CollectiveMmaINS1_35MainloopSm100TmaUmmaWarpSpecializedILi14ELi2ELi2ENS5_IJNS4_1CILi1EEENSA_ILi2EEESB_EEEEENS5_IJNSA_ILi128EEENSA_ILi256EEENSA_ILi32EEEEEENS_12float_e4m3_tENS5_IJlSB_lEEESJ_SK_NS4_8TiledMMAINS4_8MMA_AtomIJNS4_10MMA_TraitsINS4_19SM100_MMA_F8F6F4_SSEJSJ_SJ_fSF_SG_NS4_17integral_constantINS4_4UMMA5MajorELSR_0EEESS_NSP_INSQ_7ScaleInELST_0EEESU_EEEEEENS4_6LayoutINS5_IJSB_SB_SB_EEENS5_IJNSA_ILi0EEESZ_SZ_EEEEENS5_IJNS4_10UnderscoreES12_S12_EEEEENS4_23SM90_TMA_LOAD_MULTICASTENS4_14ComposedLayoutINS4_7SwizzleILi1ELi4ELi3EEENS4_18smem_ptr_flag_bitsILi8EEENSX_INS5_IJNSA_ILi8EEESH_EEENS5_IJSH_SB_EEEEEEEvNS4_8identityENS4_13SM90_TMA_LOADES1F_vS1G_EENS_8epilogue10collective18CollectiveEpilogueINS1J_23Sm100TmaWarpSpecializedILi4ELi2ELi64ELb0ELb0EEEJSI_NS5_IJNSX_ISF_SB_EENSX_INSA_ILi64EEESB_EEEEESJ_SK_SJ_SK_NS1J_6fusion15FusionCallbacksIS1N_NS1S_17LinearCombinationISJ_fSJ_fLNS_15FloatRoundStyleE2EEESI_S1R_JEEENS4_5SM1004TMEM4LOAD26SM100_TMEM_LOAD_32dp32b64xES1H_NS16_INS17_ILi2ELi4ELi3EEES1A_NSX_INS5_IJS1B_S1P_EEENS5_IJS1P_SB_EEEEEEENS4_39AutoVectorizingCopyWithAssumedAlignmentILi128EEENS4_14SM90_TMA_STOREES26_S28_S28_EEEvvEEEEvNT_6ParamsE --------------------------
	.section	.text._ZN7cutlass13device_kernelINS_4gemm6kernel13GemmUniversalIN4cute5tupleIJiiiiEEENS1_10collective13CollectiveMmaINS1_35MainloopSm100TmaUmmaWarpSpecializedILi14ELi2ELi2ENS5_IJNS4_1CILi1EEENSA_ILi2EEESB_EEEEENS5_IJNSA_ILi128EEENSA_ILi256EEENSA_ILi32EEEEEENS_12float_e4m3_tENS5_IJlSB_lEEESJ_SK_NS4_8TiledMMAINS4_8MMA_AtomIJNS4_10MMA_TraitsINS4_19SM100_MMA_F8F6F4_SSEJSJ_SJ_fSF_SG_NS4_17integral_constantINS4_4UMMA5MajorELSR_0EEESS_NSP_INSQ_7ScaleInELST_0EEESU_EEEEEENS4_6LayoutINS5_IJSB_SB_SB_EEENS5_IJNSA_ILi0EEESZ_SZ_EEEEENS5_IJNS4_10UnderscoreES12_S12_EEEEENS4_23SM90_TMA_LOAD_MULTICASTENS4_14ComposedLayoutINS4_7SwizzleILi1ELi4ELi3EEENS4_18smem_ptr_flag_bitsILi8EEENSX_INS5_IJNSA_ILi8EEESH_EEENS5_IJSH_SB_EEEEEEEvNS4_8identityENS4_13SM90_TMA_LOADES1F_vS1G_EENS_8epilogue10collective18CollectiveEpilogueINS1J_23Sm100TmaWarpSpecializedILi4ELi2ELi64ELb0ELb0EEEJSI_NS5_IJNSX_ISF_SB_EENSX_INSA_ILi64EEESB_EEEEESJ_SK_SJ_SK_NS1J_6fusion15FusionCallbacksIS1N_NS1S_17LinearCombinationISJ_fSJ_fLNS_15FloatRoundStyleE2EEESI_S1R_JEEENS4_5SM1004TMEM4LOAD26SM100_TMEM_LOAD_32dp32b64xES1H_NS16_INS17_ILi2ELi4ELi3EEES1A_NSX_INS5_IJS1B_S1P_EEENS5_IJS1P_SB_EEEEEEENS4_39AutoVectorizingCopyWithAssumedAlignmentILi128EEENS4_14SM90_TMA_STOREES26_S28_S28_EEEvvEEEEvNT_6ParamsE,"ax",@progbits
	.align	128
.text._ZN7cutlass13device_kernelINS_4gemm6kernel13GemmUniversalIN4cute5tupleIJiiiiEEENS1_10collective13CollectiveMmaINS1_35MainloopSm100TmaUmmaWarpSpecializedILi14ELi2ELi2ENS5_IJNS4_1CILi1EEENSA_ILi2EEESB_EEEEENS5_IJNSA_ILi128EEENSA_ILi256EEENSA_ILi32EEEEEENS_12float_e4m3_tENS5_IJlSB_lEEESJ_SK_NS4_8TiledMMAINS4_8MMA_AtomIJNS4_10MMA_TraitsINS4_19SM100_MMA_F8F6F4_SSEJSJ_SJ_fSF_SG_NS4_17integral_constantINS4_4UMMA5MajorELSR_0EEESS_NSP_INSQ_7ScaleInELST_0EEESU_EEEEEENS4_6LayoutINS5_IJSB_SB_SB_EEENS5_IJNSA_ILi0EEESZ_SZ_EEEEENS5_IJNS4_10UnderscoreES12_S12_EEEEENS4_23SM90_TMA_LOAD_MULTICASTENS4_14ComposedLayoutINS4_7SwizzleILi1ELi4ELi3EEENS4_18smem_ptr_flag_bitsILi8EEENSX_INS5_IJNSA_ILi8EEESH_EEENS5_IJSH_SB_EEEEEEEvNS4_8identityENS4_13SM90_TMA_LOADES1F_vS1G_EENS_8epilogue10collective18CollectiveEpilogueINS1J_23Sm100TmaWarpSpecializedILi4ELi2ELi64ELb0ELb0EEEJSI_NS5_IJNSX_ISF_SB_EENSX_INSA_ILi64EEESB_EEEEESJ_SK_SJ_SK_NS1J_6fusion15FusionCallbacksIS1N_NS1S_17LinearCombinationISJ_fSJ_fLNS_15FloatRoundStyleE2EEESI_S1R_JEEENS4_5SM1004TMEM4LOAD26SM100_TMEM_LOAD_32dp32b64xES1H_NS16_INS17_ILi2ELi4ELi3EEES1A_NSX_INS5_IJS1B_S1P_EEENS5_IJS1P_SB_EEEEEEENS4_39AutoVectorizingCopyWithAssumedAlignmentILi128EEENS4_14SM90_TMA_STOREES26_S28_S28_EEEvvEEEEvNT_6ParamsE:
        .type           _ZN7cutlass13device_kernelINS_4gemm6kernel13GemmUniversalIN4cute5tupleIJiiiiEEENS1_10collective13CollectiveMmaINS1_35MainloopSm100TmaUmmaWarpSpecializedILi14ELi2ELi2ENS5_IJNS4_1CILi1EEENSA_ILi2EEESB_EEEEENS5_IJNSA_ILi128EEENSA_ILi256EEENSA_ILi32EEEEEENS_12float_e4m3_tENS5_IJlSB_lEEESJ_SK_NS4_8TiledMMAINS4_8MMA_AtomIJNS4_10MMA_TraitsINS4_19SM100_MMA_F8F6F4_SSEJSJ_SJ_fSF_SG_NS4_17integral_constantINS4_4UMMA5MajorELSR_0EEESS_NSP_INSQ_7ScaleInELST_0EEESU_EEEEEENS4_6LayoutINS5_IJSB_SB_SB_EEENS5_IJNSA_ILi0EEESZ_SZ_EEEEENS5_IJNS4_10UnderscoreES12_S12_EEEEENS4_23SM90_TMA_LOAD_MULTICASTENS4_14ComposedLayoutINS4_7SwizzleILi1ELi4ELi3EEENS4_18smem_ptr_flag_bitsILi8EEENSX_INS5_IJNSA_ILi8EEESH_EEENS5_IJSH_SB_EEEEEEEvNS4_8identityENS4_13SM90_TMA_LOADES1F_vS1G_EENS_8epilogue10collective18CollectiveEpilogueINS1J_23Sm100TmaWarpSpecializedILi4ELi2ELi64ELb0ELb0EEEJSI_NS5_IJNSX_ISF_SB_EENSX_INSA_ILi64EEESB_EEEEESJ_SK_SJ_SK_NS1J_6fusion15FusionCallbacksIS1N_NS1S_17LinearCombinationISJ_fSJ_fLNS_15FloatRoundStyleE2EEESI_S1R_JEEENS4_5SM1004TMEM4LOAD26SM100_TMEM_LOAD_32dp32b64xES1H_NS16_INS17_ILi2ELi4ELi3EEES1A_NSX_INS5_IJS1B_S1P_EEENS5_IJS1P_SB_EEEEEEENS4_39AutoVectorizingCopyWithAssumedAlignmentILi128EEENS4_14SM90_TMA_STOREES26_S28_S28_EEEvvEEEEvNT_6ParamsE,@function
        .size           _ZN7cutlass13device_kernelINS_4gemm6kernel13GemmUniversalIN4cute5tupleIJiiiiEEENS1_10collective13CollectiveMmaINS1_35MainloopSm100TmaUmmaWarpSpecializedILi14ELi2ELi2ENS5_IJNS4_1CILi1EEENSA_ILi2EEESB_EEEEENS5_IJNSA_ILi128EEENSA_ILi256EEENSA_ILi32EEEEEENS_12float_e4m3_tENS5_IJlSB_lEEESJ_SK_NS4_8TiledMMAINS4_8MMA_AtomIJNS4_10MMA_TraitsINS4_19SM100_MMA_F8F6F4_SSEJSJ_SJ_fSF_SG_NS4_17integral_constantINS4_4UMMA5MajorELSR_0EEESS_NSP_INSQ_7ScaleInELST_0EEESU_EEEEEENS4_6LayoutINS5_IJSB_SB_SB_EEENS5_IJNSA_ILi0EEESZ_SZ_EEEEENS5_IJNS4_10UnderscoreES12_S12_EEEEENS4_23SM90_TMA_LOAD_MULTICASTENS4_14ComposedLayoutINS4_7SwizzleILi1ELi4ELi3EEENS4_18smem_ptr_flag_bitsILi8EEENSX_INS5_IJNSA_ILi8EEESH_EEENS5_IJSH_SB_EEEEEEEvNS4_8identityENS4_13SM90_TMA_LOADES1F_vS1G_EENS_8epilogue10collective18CollectiveEpilogueINS1J_23Sm100TmaWarpSpecializedILi4ELi2ELi64ELb0ELb0EEEJSI_NS5_IJNSX_ISF_SB_EENSX_INSA_ILi64EEESB_EEEEESJ_SK_SJ_SK_NS1J_6fusion15FusionCallbacksIS1N_NS1S_17LinearCombinationISJ_fSJ_fLNS_15FloatRoundStyleE2EEESI_S1R_JEEENS4_5SM1004TMEM4LOAD26SM100_TMEM_LOAD_32dp32b64xES1H_NS16_INS17_ILi2ELi4ELi3EEES1A_NSX_INS5_IJS1B_S1P_EEENS5_IJS1P_SB_EEEEEEENS4_39AutoVectorizingCopyWithAssumedAlignmentILi128EEENS4_14SM90_TMA_STOREES26_S28_S28_EEEvvEEEEvNT_6ParamsE,(.L_x_205 - _ZN7cutlass13device_kernelINS_4gemm6kernel13GemmUniversalIN4cute5tupleIJiiiiEEENS1_10collective13CollectiveMmaINS1_35MainloopSm100TmaUmmaWarpSpecializedILi14ELi2ELi2ENS5_IJNS4_1CILi1EEENSA_ILi2EEESB_EEEEENS5_IJNSA_ILi128EEENSA_ILi256EEENSA_ILi32EEEEEENS_12float_e4m3_tENS5_IJlSB_lEEESJ_SK_NS4_8TiledMMAINS4_8MMA_AtomIJNS4_10MMA_TraitsINS4_19SM100_MMA_F8F6F4_SSEJSJ_SJ_fSF_SG_NS4_17integral_constantINS4_4UMMA5MajorELSR_0EEESS_NSP_INSQ_7ScaleInELST_0EEESU_EEEEEENS4_6LayoutINS5_IJSB_SB_SB_EEENS5_IJNSA_ILi0EEESZ_SZ_EEEEENS5_IJNS4_10UnderscoreES12_S12_EEEEENS4_23SM90_TMA_LOAD_MULTICASTENS4_14ComposedLayoutINS4_7SwizzleILi1ELi4ELi3EEENS4_18smem_ptr_flag_bitsILi8EEENSX_INS5_IJNSA_ILi8EEESH_EEENS5_IJSH_SB_EEEEEEEvNS4_8identityENS4_13SM90_TMA_LOADES1F_vS1G_EENS_8epilogue10collective18CollectiveEpilogueINS1J_23Sm100TmaWarpSpecializedILi4ELi2ELi64ELb0ELb0EEEJSI_NS5_IJNSX_ISF_SB_EENSX_INSA_ILi64EEESB_EEEEESJ_SK_SJ_SK_NS1J_6fusion15FusionCallbacksIS1N_NS1S_17LinearCombinationISJ_fSJ_fLNS_15FloatRoundStyleE2EEESI_S1R_JEEENS4_5SM1004TMEM4LOAD26SM100_TMEM_LOAD_32dp32b64xES1H_NS16_INS17_ILi2ELi4ELi3EEES1A_NSX_INS5_IJS1B_S1P_EEENS5_IJS1P_SB_EEEEEEENS4_39AutoVectorizingCopyWithAssumedAlignmentILi128EEENS4_14SM90_TMA_STOREES26_S28_S28_EEEvvEEEEvNT_6ParamsE)
        .other          _ZN7cutlass13device_kernelINS_4gemm6kernel13GemmUniversalIN4cute5tupleIJiiiiEEENS1_10collective13CollectiveMmaINS1_35MainloopSm100TmaUmmaWarpSpecializedILi14ELi2ELi2ENS5_IJNS4_1CILi1EEENSA_ILi2EEESB_EEEEENS5_IJNSA_ILi128EEENSA_ILi256EEENSA_ILi32EEEEEENS_12float_e4m3_tENS5_IJlSB_lEEESJ_SK_NS4_8TiledMMAINS4_8MMA_AtomIJNS4_10MMA_TraitsINS4_19SM100_MMA_F8F6F4_SSEJSJ_SJ_fSF_SG_NS4_17integral_constantINS4_4UMMA5MajorELSR_0EEESS_NSP_INSQ_7ScaleInELST_0EEESU_EEEEEENS4_6LayoutINS5_IJSB_SB_SB_EEENS5_IJNSA_ILi0EEESZ_SZ_EEEEENS5_IJNS4_10UnderscoreES12_S12_EEEEENS4_23SM90_TMA_LOAD_MULTICASTENS4_14ComposedLayoutINS4_7SwizzleILi1ELi4ELi3EEENS4_18smem_ptr_flag_bitsILi8EEENSX_INS5_IJNSA_ILi8EEESH_EEENS5_IJSH_SB_EEEEEEEvNS4_8identityENS4_13SM90_TMA_LOADES1F_vS1G_EENS_8epilogue10collective18CollectiveEpilogueINS1J_23Sm100TmaWarpSpecializedILi4ELi2ELi64ELb0ELb0EEEJSI_NS5_IJNSX_ISF_SB_EENSX_INSA_ILi64EEESB_EEEEESJ_SK_SJ_SK_NS1J_6fusion15FusionCallbacksIS1N_NS1S_17LinearCombinationISJ_fSJ_fLNS_15FloatRoundStyleE2EEESI_S1R_JEEENS4_5SM1004TMEM4LOAD26SM100_TMEM_LOAD_32dp32b64xES1H_NS16_INS17_ILi2ELi4ELi3EEES1A_NSX_INS5_IJS1B_S1P_EEENS5_IJS1P_SB_EEEEEEENS4_39AutoVectorizingCopyWithAssumedAlignmentILi128EEENS4_14SM90_TMA_STOREES26_S28_S28_EEEvvEEEEvNT_6ParamsE,@"STO_CUDA_ENTRY STV_DEFAULT"
_ZN7cutlass13device_kernelINS_4gemm6kernel13GemmUniversalIN4cute5tupleIJiiiiEEENS1_10collective13CollectiveMmaINS1_35MainloopSm100TmaUmmaWarpSpecializedILi14ELi2ELi2ENS5_IJNS4_1CILi1EEENSA_ILi2EEESB_EEEEENS5_IJNSA_ILi128EEENSA_ILi256EEENSA_ILi32EEEEEENS_12float_e4m3_tENS5_IJlSB_lEEESJ_SK_NS4_8TiledMMAINS4_8MMA_AtomIJNS4_10MMA_TraitsINS4_19SM100_MMA_F8F6F4_SSEJSJ_SJ_fSF_SG_NS4_17integral_constantINS4_4UMMA5MajorELSR_0EEESS_NSP_INSQ_7ScaleInELST_0EEESU_EEEEEENS4_6LayoutINS5_IJSB_SB_SB_EEENS5_IJNSA_ILi0EEESZ_SZ_EEEEENS5_IJNS4_10UnderscoreES12_S12_EEEEENS4_23SM90_TMA_LOAD_MULTICASTENS4_14ComposedLayoutINS4_7SwizzleILi1ELi4ELi3EEENS4_18smem_ptr_flag_bitsILi8EEENSX_INS5_IJNSA_ILi8EEESH_EEENS5_IJSH_SB_EEEEEEEvNS4_8identityENS4_13SM90_TMA_LOADES1F_vS1G_EENS_8epilogue10collective18CollectiveEpilogueINS1J_23Sm100TmaWarpSpecializedILi4ELi2ELi64ELb0ELb0EEEJSI_NS5_IJNSX_ISF_SB_EENSX_INSA_ILi64EEESB_EEEEESJ_SK_SJ_SK_NS1J_6fusion15FusionCallbacksIS1N_NS1S_17LinearCombinationISJ_fSJ_fLNS_15FloatRoundStyleE2EEESI_S1R_JEEENS4_5SM1004TMEM4LOAD26SM100_TMEM_LOAD_32dp32b64xES1H_NS16_INS17_ILi2ELi4ELi3EEES1A_NSX_INS5_IJS1B_S1P_EEENS5_IJS1P_SB_EEEEEEENS4_39AutoVectorizingCopyWithAssumedAlignmentILi128EEENS4_14SM90_TMA_STOREES26_S28_S28_EEEvvEEEEvNT_6ParamsE:
[----:B------:R-:W1:Y:S01]  /*0000*/  LDC R1, c[0x0][0x37c] ;  /* 0x0000df00ff017b82 */ /* 0x000e620000000800 */
[----:B------:R-:W2:Y:S01]  /*0010*/  S2R R170, SR_TID.X ;  /* 0x0000000000aa7919 */ /* 0x000ea20000002100 */
[----:B------:R-:W3:Y:S01]  /*0020*/  LDCU.64 UR8, c[0x0][0x890] ;  /* 0x00011200ff0877ac */ /* 0x000ee20008000a00 */
[----:B------:R-:W-:Y:S02]  /*0030*/  PRMT R158, RZ, 0x7610, R158 ;  /* 0x00007610ff9e7816 */ /* 0x000fe4000000009e */
[----:B------:R-:W-:Y:S01]  /*0040*/  ELECT P3, URZ, PT ;  /* 0x0000000000ff782f */ /* 0x000fe20003860000 */
[----:B---3--:R-:W-:-:S04]  /*0050*/  UISETP.NE.U32.AND UP0, UPT, UR8, URZ, UPT ;  /* 0x000000ff0800728c */ /* 0x008fc8000bf05070 */
[----:B------:R-:W-:Y:S01]  /*0060*/  UISETP.NE.AND.EX UP0, UPT, UR9, URZ, UPT, UP0 ;  /* 0x000000ff0900728c */ /* 0x000fe2000bf05300 */
[----:B--2---:R-:W-:-:S05]  /*0070*/  SHF.R.U32.HI R159, RZ, 0x5, R170 ;  /* 0x00000005ff9f7819 */ /* 0x004fca00000116aa */
[----:B------:R-:W2:Y:S02]  /*0080*/  SHFL.IDX PT, R0, R159, RZ, 0x1f ;  /* 0x00001fff9f007589 */ /* 0x000ea400000e0000 */
[----:B--2---:R-:W-:Y:S01]  /*0090*/  R2UR UR17, R0 ;  /* 0x00000000001172ca */ /* 0x004fe200000e0000 */
[----:B-1----:R-:W-:-:S14]  /*00a0*/  BRA.U UP0, `(.L_x_0) ;  /* 0x0000000100307547 */ /* 0x002fdc000b800000 */
[----:B------:R-:W1:Y:S02]  /*00b0*/  LDCU.64 UR4, c[0x0][0x888] ;  /* 0x00011100ff0477ac */ /* 0x000e640008000a00 */
[----:B-1----:R-:W-:-:S04]  /*00c0*/  UISETP.NE.U32.AND UP0, UPT, UR4, URZ, UPT ;  /* 0x000000ff0400728c */ /* 0x002fc8000bf05070 */
[----:B------:R-:W-:-:S09]  /*00d0*/  UISETP.NE.AND.EX UP0, UPT, UR5, URZ, UPT, UP0 ;  /* 0x000000ff0500728c */ /* 0x000fd2000bf05300 */
[----:B------:R-:W-:Y:S05]  /*00e0*/  BRA.U !UP0, `(.L_x_1) ;  /* 0x0000000108147547 */ /* 0x000fea000b800000 */
[----:B------:R-:W1:Y:S01]  /*00f0*/  LDC.64 R2, c[0x0][0x888] ;  /* 0x00022200ff027b82 */ /* 0x000e620000000a00 */
[----:B------:R-:W1:Y:S02]  /*0100*/  LDCU.64 UR4, c[0x0][0x358] ;  /* 0x00006b00ff0477ac */ /* 0x000e640008000a00 */
[----:B-1----:R1:W5:Y:S01]  /*0110*/  LDG.E R73, desc[UR4][R2.64] ;  /* 0x0000000402497981 */ /* 0x002362000c1e1900 */
[----:B------:R-:W-:Y:S01]  /*0120*/  HFMA2 R158, -RZ, RZ, 0, 5.9604644775390625e-08 ;  /* 0x00000001ff9e7431 */ /* 0x000fe200000001ff */
[----:B------:R-:W-:Y:S05]  /*0130*/  BRA `(.L_x_0) ;  /* 0x00000000000c7947 */ /* 0x000fea0003800000 */
.L_x_1:
[----:B------:R-:W1:Y:S01]  /*0140*/  LDCU UR4, c[0x0][0x880] ;  /* 0x00011000ff0477ac */ /* 0x000e620008000800 */
[----:B------:R-:W-:Y:S01]  /*0150*/  HFMA2 R158, -RZ, RZ, 0, 5.9604644775390625e-08 ;  /* 0x00000001ff9e7431 */ /* 0x000fe200000001ff */
[----:B-1----:R-:W-:-:S07]  /*0160*/  MOV R73, UR4 ;  /* 0x0000000400497c02 */ /* 0x002fce0008000f00 */
.L_x_0:
[----:B------:R-:W2:Y:S02]  /*0170*/  LDCU.64 UR4, c[0x0][0x8b0] ;  /* 0x00011600ff0477ac */ /* 0x000ea40008000a00 */
[----:B--2---:R-:W-:-:S04]  /*0180*/  UISETP.NE.U32.AND UP0, UPT, UR4, URZ, UPT ;  /* 0x000000ff0400728c */ /* 0x004fc8000bf05070 */
[----:B------:R-:W-:-:S09]  /*0190*/  UISETP.NE.AND.EX UP0, UPT, UR5, URZ, UPT, UP0 ;  /* 0x000000ff0500728c */ /* 0x000fd2000bf05300 */
[----:B------:R-:W-:Y:S05]  /*01a0*/  BRA.U UP0, `(.L_x_2) ;  /* 0x0000000100287547 */ /* 0x000fea000b800000 */
[----:B------:R-:W2:Y:S02]  /*01b0*/  LDCU.64 UR4, c[0x0][0x8a8] ;  /* 0x00011500ff0477ac */ /* 0x000ea40008000a00 */
[----:B--2---:R-:W-:-:S04]  /*01c0*/  UISETP.NE.U32.AND UP0, UPT, UR4, URZ, UPT ;  /* 0x000000ff0400728c */ /* 0x004fc8000bf05070 */
[----:B------:R-:W-:-:S09]  /*01d0*/  UISETP.NE.AND.EX UP0, UPT, UR5, URZ, UPT, UP0 ;  /* 0x000000ff0500728c */ /* 0x000fd2000bf05300 */
[----:B------:R-:W-:Y:S05]  /*01e0*/  BRA.U !UP0, `(.L_x_3) ;  /* 0x0000000108107547 */ /* 0x000fea000b800000 */
[----:B------:R-:W2:Y:S01]  /*01f0*/  LDC.64 R70, c[0x0][0x8a8] ;  /* 0x00022a00ff467b82 */ /* 0x000ea20000000a00 */
[----:B------:R-:W2:Y:S02]  /*0200*/  LDCU.64 UR4, c[0x0][0x358] ;  /* 0x00006b00ff0477ac */ /* 0x000ea40008000a00 */
[----:B--2---:R2:W5:Y:S01]  /*0210*/  LDG.E R70, desc[UR4][R70.64] ;  /* 0x0000000446467981 */ /* 0x004562000c1e1900 */
[----:B------:R-:W-:Y:S05]  /*0220*/  BRA `(.L_x_2) ;  /* 0x0000000000087947 */ /* 0x000fea0003800000 */
.L_x_3:
[----:B------:R-:W2:Y:S02]  /*0230*/  LDCU UR4, c[0x0][0x8a0] ;  /* 0x00011400ff0477ac */ /* 0x000ea40008000800 */
[----:B--2---:R-:W-:Y:S02]  /*0240*/  MOV R70, UR4 ;  /* 0x0000000400467c02 */ /* 0x004fe40008000f00 */
.L_x_2:
[----:B------:R-:W-:Y:S01]  /*0250*/  IMAD.U32 R0, RZ, RZ, UR17 ;  /* 0x00000011ff007e24 */ /* 0x000fe2000f8e00ff */
[----:B------:R-:W-:Y:S04]  /*0260*/  BSSY.RECONVERGENT B0, `(.L_x_4) ;  /* 0x000000c000007945 */ /* 0x000fe80003800200 */
[C---:B------:R-:W-:Y:S02]  /*0270*/  ISETP.NE.OR P1, PT, R0.reuse, 0x1, !P3 ;  /* 0x000000010000780c */ /* 0x040fe40005f25670 */
[----:B------:R-:W-:-:S11]  /*0280*/  ISETP.NE.OR P0, PT, R0, 0x3, !P3 ;  /* 0x000000030000780c */ /* 0x000fd60005f05670 */
[----:B------:R-:W-:Y:S05]  /*0290*/  @P1 BRA `(.L_x_5) ;  /* 0x0000000000201947 */ /* 0x000fea0003800000 */
[----:B------:R-:W3:Y:S02]  /*02a0*/  LDCU.64 UR4, c[0x0][0x348] ;  /* 0x00006900ff0477ac */ /* 0x000ee40008000a00 */
[----:B---3--:R-:W-:Y:S02]  /*02b0*/  UIADD3 UR6, UP1, UPT, UR4, 0x80, URZ ;  /* 0x0000008004067890 */ /* 0x008fe4000ff3e0ff */
[----:B------:R-:W-:Y:S02]  /*02c0*/  UIADD3 UR4, UP0, UPT, UR4, 0x180, URZ ;  /* 0x0000018004047890 */ /* 0x000fe4000ff1e0ff */
[----:B------:R-:W-:Y:S02]  /*02d0*/  UIADD3.X UR7, UPT, UPT, URZ, UR5, URZ, UP1, !UPT ;  /* 0x00000005ff077290 */ /* 0x000fe40008ffe4ff */
[----:B------:R-:W-:-:S07]  /*02e0*/  UIADD3.X UR5, UPT, UPT, URZ, UR5, URZ, UP0, !UPT ;  /* 0x00000005ff057290 */ /* 0x000fce00087fe4ff */
[----:B------:R3:W-:Y:S02]  /*02f0*/  UTMACCTL.PF [UR6] ;  /* 0x00000000060079b9 */ /* 0x0007e40008040000 */
[----:B------:R3:W-:Y:S02]  /*0300*/  UTMACCTL.PF [UR4] ;  /* 0x00000000040079b9 */ /* 0x0007e40008040000 */
[----:B---3--:R-:W-:Y:S01]  /*0310*/  NOP ;  /* 0x0000000000007918 */ /* 0x008fe20000000000 */
.L_x_5:
[----:B------:R-:W-:Y:S05]  /*0320*/  BSYNC.RECONVERGENT B0 ;  /* 0x0000000000007941 */ /* 0x000fea0003800200 */
.L_x_4:
[----:B------:R-:W-:Y:S04]  /*0330*/  BSSY.RECONVERGENT B0, `(.L_x_6) ;  /* 0x000000a000007945 */ /* 0x000fe80003800200 */
        /* <DEDUP_REMOVED lines=9> */
.L_x_7:
[----:B------:R-:W-:Y:S05]  /*03d0*/  BSYNC.RECONVERGENT B0 ;  /* 0x0000000000007941 */ /* 0x000fea0003800200 */
.L_x_6:
[----:B------:R-:W3:Y:S01]  /*03e0*/  LDCU.64 UR4, c[0x0][0x888] ;  /* 0x00011100ff0477ac */ /* 0x000ee20008000a00 */
[----:B------:R-:W-:Y:S02]  /*03f0*/  UISETP.EQ.U32.AND UP1, UPT, UR8, URZ, UPT ;  /* 0x000000ff0800728c */ /* 0x000fe4000bf22070 */
[----:B------:R-:W-:Y:S02]  /*0400*/  UPLOP3.LUT UP3, UPT, UPT, UPT, UPT, 0x80, 0x8 ;  /* 0x000000000008789c */ /* 0x000fe40003f6f070 */
[----:B---3--:R-:W-:-:S04]  /*0410*/  UISETP.NE.U32.AND UP0, UPT, UR4, URZ, UPT ;  /* 0x000000ff0400728c */ /* 0x008fc8000bf05070 */
[----:B------:R-:W-:-:S04]  /*0420*/  UISETP.NE.AND.EX UP0, UPT, UR5, URZ, UPT, UP0 ;  /* 0x000000ff0500728c */ /* 0x000fc8000bf05300 */
[----:B------:R-:W-:-:S04]  /*0430*/  UISETP.EQ.OR.EX UP2, UPT, UR9, URZ, !UP0, UP1 ;  /* 0x000000ff0900728c */ /* 0x000fc8000c742710 */
[----:B------:R-:W-:-:S06]  /*0440*/  UP2UR UR4, UPR, URZ, 0x4 ;  /* 0x00000004ff047883 */ /* 0x000fcc0008000000 */
[----:B------:R-:W-:Y:S01]  /*0450*/  MOV R161, UR4 ;  /* 0x0000000400a17c02 */ /* 0x000fe20008000f00 */
[----:B------:R-:W-:Y:S06]  /*0460*/  BRA.U !UP2, `(.L_x_8) ;  /* 0x000000010a207547 */ /* 0x000fec000b800000 */
[----:B------:R-:W-:Y:S01]  /*0470*/  UISETP.NE.U32.AND UP1, UPT, UR8, URZ, UPT ;  /* 0x000000ff0800728c */ /* 0x000fe2000bf25070 */
[----:B-----5:R-:W-:Y:S01]  /*0480*/  FSETP.NEU.AND P0, PT, R73, RZ, PT ;  /* 0x000000ff4900720b */ /* 0x020fe20003f0d000 */
[----:B------:R-:W-:Y:S02]  /*0490*/  USEL UR4, URZ, 0xffffffff, UP0 ;  /* 0xffffffffff047887 */ /* 0x000fe40008000000 */
[----:B------:R-:W-:-:S10]  /*04a0*/  UISETP.NE.AND.EX UP1, UPT, UR9, URZ, UPT, UP1 ;  /* 0x000000ff0900728c */ /* 0x000fd4000bf25310 */
[----:B------:R-:W-:Y:S01]  /*04b0*/  VOTEU.ANY UP0, P0 ;  /* 0x0000000000ff7886 */ /* 0x000fe20000000100 */
[----:B------:R-:W-:-:S04]  /*04c0*/  @!UP1 USEL UR4, URZ, 0xffffffff, UP0 ;  /* 0xffffffffff049887 */ /* 0x000fc80008000000 */
[----:B------:R-:W-:-:S04]  /*04d0*/  ULOP3.LUT UR4, UR4, 0x1, URZ, 0xc0, !UPT ;  /* 0x0000000104047892 */ /* 0x000fc8000f8ec0ff */
[----:B------:R-:W-:-:S11]  /*04e0*/  UISETP.NE.U32.AND UP3, UPT, UR4, 0x1, UPT ;  /* 0x000000010400788c */ /* 0x000fd6000bf65070 */
.L_x_8:
[----:B-1----:R-:W1:Y:S01]  /*04f0*/  SHFL.IDX PT, R2, R159, RZ, 0x1f ;  /* 0x00001fff9f027589 */ /* 0x002e6200000e0000 */
[----:B------:R-:W-:-:S04]  /*0500*/  UISETP.NE.AND UP0, UPT, UR17, 0x2, UPT ;  /* 0x000000021100788c */ /* 0x000fc8000bf05270 */
[----:B------:R-:W-:Y:S01]  /*0510*/  USEL UR48, URZ, 0x1, UP0 ;  /* 0x00000001ff307887 */ /* 0x000fe20008000000 */
[----:B-1----:R-:W-:-:S13]  /*0520*/  ISETP.NE.AND P0, PT, R2, RZ, PT ;  /* 0x000000ff0200720c */ /* 0x002fda0003f05270 */
[----:B------:R-:W-:Y:S05]  /*0530*/  @P0 BRA `(.L_x_9) ;  /* 0x0000000000b40947 */ /* 0x000fea0003800000 */
[----:B------:R-:W-:Y:S01]  /*0540*/  ELECT P0, URZ, PT ;  /* 0x0000000000ff782f */ /* 0x000fe20003800000 */
[----:B------:R-:W-:-:S12]  /*0550*/  BSSY.RECONVERGENT B0, `(.L_x_9) ;  /* 0x000002b000007945 */ /* 0x000fd80003800200 */
[----:B------:R-:W-:Y:S05]  /*0560*/  @!P0 BRA `(.L_x_10) ;  /* 0x0000000000a48947 */ /* 0x000fea0003800000 */
[----:B------:R-:W1:Y:S01]  /*0570*/  S2UR UR4, SR_CgaCtaId ;  /* 0x00000000000479c3 */ /* 0x000e620000008800 */
[----:B------:R-:W-:Y:S01]  /*0580*/  UMOV UR5, 0x400 ;  /* 0x0000040000057882 */ /* 0x000fe20000000000 */
[----:B------:R-:W-:Y:S01]  /*0590*/  UMOV UR8, 0x1 ;  /* 0x0000000100087882 */ /* 0x000fe20000000000 */
[----:B------:R-:W-:Y:S01]  /*05a0*/  UMOV UR6, 0x2 ;  /* 0x0000000200067882 */ /* 0x000fe20000000000 */
[----:B------:R-:W-:-:S04]  /*05b0*/  UIADD3 UR8, UPT, UPT, -UR8, 0x100000, URZ ;  /* 0x0010000008087890 */ /* 0x000fc8000fffe1ff */
[----:B------:R-:W-:Y:S02]  /*05c0*/  USHF.L.U32 UR9, UR8, 0xb, URZ ;  /* 0x0000000b08097899 */ /* 0x000fe400080006ff */
[----:B------:R-:W-:Y:S02]  /*05d0*/  USHF.L.U32 UR8, UR8, 0x1, URZ ;  /* 0x0000000108087899 */ /* 0x000fe400080006ff */
[----:B------:R-:W-:-:S04]  /*05e0*/  UIADD3 UR6, UPT, UPT, -UR6, 0x100000, URZ ;  /* 0x0010000006067890 */ /* 0x000fc8000fffe1ff */
[----:B------:R-:W-:Y:S02]  /*05f0*/  USHF.L.U32 UR7, UR6, 0xb, URZ ;  /* 0x0000000b06077899 */ /* 0x000fe400080006ff */
[----:B------:R-:W-:Y:S02]  /*0600*/  USHF.L.U32 UR6, UR6, 0x1, URZ ;  /* 0x0000000106067899 */ /* 0x000fe400080006ff */
[----:B-1----:R-:W-:Y:S01]  /*0610*/  ULEA UR4, UR4, UR5, 0x18 ;  /* 0x0000000504047291 */ /* 0x002fe2000f8ec0ff */
[----:B------:R-:W1:Y:S11]  /*0620*/  FENCE.VIEW.ASYNC.S ;  /* 0x00000000000073c6 */ /* 0x000e760000000000 */
[----:B-1----:R1:W3:Y:S01]  /*0630*/  SYNCS.EXCH.64 URZ, [UR4], UR8 ;  /* 0x0000000804ff75b2 */ /* 0x0022e20008000100 */
[----:B------:R1:W4:Y:S01]  /*0640*/  SYNCS.EXCH.64 URZ, [UR4+0x70], UR6 ;  /* 0x0000700604ff75b2 */ /* 0x0003220008000100 */
[----:B------:R1:W1:Y:S01]  /*0650*/  SYNCS.EXCH.64 URZ, [UR4+0x8], UR8 ;  /* 0x0000080804ff75b2 */ /* 0x0002620008000100 */
        /* <DEDUP_REMOVED lines=25> */
[----:B---34-:R-:W-:Y:S01]  /*07f0*/  NOP ;  /* 0x0000000000007918 */ /* 0x018fe20000000000 */
.L_x_10:
[----:B-1----:R-:W-:Y:S05]  /*0800*/  BSYNC.RECONVERGENT B0 ;  /* 0x0000000000007941 */ /* 0x002fea0003800200 */
.L_x_9:
[----:B------:R-:W1:Y:S01]  /*0810*/  SHFL.IDX PT, R2, R159, RZ, 0x1f ;  /* 0x00001fff9f027589 */ /* 0x000e6200000e0000 */
[----:B------:R-:W-:Y:S01]  /*0820*/  NOP ;  /* 0x0000000000007918 */ /* 0x000fe20000000000 */
[----:B-1----:R-:W-:-:S13]  /*0830*/  ISETP.NE.AND P0, PT, R2, 0x1, PT ;  /* 0x000000010200780c */ /* 0x002fda0003f05270 */
[----:B------:R-:W-:Y:S05]  /*0840*/  @P0 BRA `(.L_x_11) ;  /* 0x0000000000580947 */ /* 0x000fea0003800000 */
        /* <DEDUP_REMOVED lines=9> */
[----:B------:R-:W-:Y:S01]  /*08e0*/  USHF.L.U32 UR6, UR6, 0x1, URZ ;  /* 0x0000000106067899 */ /* 0x000fe200080006ff */
[----:B------:R-:W-:Y:S01]  /*08f0*/  ELECT P0, URZ, PT ;  /* 0x0000000000ff782f */ /* 0x000fe20003800000 */
[----:B-1----:R-:W-:Y:S01]  /*0900*/  ULEA UR4, UR4, UR5, 0x18 ;  /* 0x0000000504047291 */ /* 0x002fe2000f8ec0ff */
[----:B------:R-:W1:Y:S11]  /*0910*/  FENCE.VIEW.ASYNC.S ;  /* 0x00000000000073c6 */ /* 0x000e760000000000 */
[----:B-1----:R1:W3:Y:S01]  /*0920*/  SYNCS.EXCH.64 URZ, [UR4+0xe0], UR8 ;  /* 0x0000e00804ff75b2 */ /* 0x0022e20008000100 */
[----:B------:R1:W4:Y:S01]  /*0930*/  SYNCS.EXCH.64 URZ, [UR4+0x100], UR6 ;  /* 0x0001000604ff75b2 */ /* 0x0003220008000100 */
[----:B------:R1:W1:Y:S01]  /*0940*/  SYNCS.EXCH.64 URZ, [UR4+0xe8], UR8 ;  /* 0x0000e80804ff75b2 */ /* 0x0002620008000100 */
[----:B------:R1:W1:Y:S01]  /*0950*/  SYNCS.EXCH.64 URZ, [UR4+0x108], UR6 ;  /* 0x0001080604ff75b2 */ /* 0x0002620008000100 */
[----:B------:R1:W1:Y:S01]  /*0960*/  SYNCS.EXCH.64 URZ, [UR4+0xf0], UR8 ;  /* 0x0000f00804ff75b2 */ /* 0x0002620008000100 */
[----:B------:R1:W1:Y:S01]  /*0970*/  SYNCS.EXCH.64 URZ, [UR4+0x110], UR6 ;  /* 0x0001100604ff75b2 */ /* 0x0002620008000100 */
[----:B------:R1:W1:Y:S01]  /*0980*/  SYNCS.EXCH.64 URZ, [UR4+0xf8], UR8 ;  /* 0x0000f80804ff75b2 */ /* 0x0002620008000100 */
[----:B------:R1:W1:Y:S01]  /*0990*/  SYNCS.EXCH.64 URZ, [UR4+0x118], UR6 ;  /* 0x0001180604ff75b2 */ /* 0x0002620008000100 */
[----:B------:R-:W-:Y:S01]  /*09a0*/  NOP ;  /* 0x0000000000007918 */ /* 0x000fe20000000000 */
.L_x_11:
[----:B------:R-:W2:Y:S01]  /*09b0*/  SHFL.IDX PT, R2, R159, RZ, 0x1f ;  /* 0x00001fff9f027589 */ /* 0x000ea200000e0000 */
[----:B------:R-:W-:Y:S01]  /*09c0*/  NOP ;  /* 0x0000000000007918 */ /* 0x000fe20000000000 */
[----:B--2---:R-:W-:-:S13]  /*09d0*/  ISETP.NE.AND P0, PT, R2, 0x3, PT ;  /* 0x000000030200780c */ /* 0x004fda0003f05270 */
[----:B------:R-:W-:Y:S05]  /*09e0*/  @P0 BRA `(.L_x_12) ;  /* 0x0000000000300947 */ /* 0x000fea0003800000 */
[----:B-1----:R-:W1:Y:S01]  /*09f0*/  S2UR UR6, SR_CgaCtaId ;  /* 0x00000000000679c3 */ /* 0x002e620000008800 */
[----:B------:R-:W-:Y:S01]  /*0a00*/  UMOV UR4, 0x400 ;  /* 0x0000040000047882 */ /* 0x000fe20000000000 */
[----:B------:R-:W-:Y:S01]  /*0a10*/  UMOV UR5, 0x20 ;  /* 0x0000002000057882 */ /* 0x000fe20000000000 */
[----:B------:R-:W-:Y:S01]  /*0a20*/  ELECT P0, URZ, PT ;  /* 0x0000000000ff782f */ /* 0x000fe20003800000 */
[----:B-1----:R-:W-:Y:S02]  /*0a30*/  ULEA UR6, UR6, UR4, 0x18 ;  /* 0x0000000406067291 */ /* 0x002fe4000f8ec0ff */
[----:B------:R-:W-:-:S04]  /*0a40*/  UIADD3 UR4, UPT, UPT, -UR5, 0x100000, URZ ;  /* 0x0010000005047890 */ /* 0x000fc8000fffe1ff */
[----:B------:R-:W-:Y:S02]  /*0a50*/  USHF.L.U32 UR5, UR4, 0xb, URZ ;  /* 0x0000000b04057899 */ /* 0x000fe400080006ff */
[----:B------:R-:W-:Y:S01]  /*0a60*/  USHF.L.U32 UR4, UR4, 0x1, URZ ;  /* 0x0000000104047899 */ /* 0x000fe200080006ff */
[----:B------:R-:W1:Y:S11]  /*0a70*/  FENCE.VIEW.ASYNC.S ;  /* 0x00000000000073c6 */ /* 0x000e760000000000 */
[----:B-1----:R2:W1:Y:S01]  /*0a80*/  SYNCS.EXCH.64 URZ, [UR6+0x120], UR4 ;  /* 0x0001200406ff75b2 */ /* 0x0024620008000100 */
[----:B------:R2:W1:Y:S02]  /*0a90*/  SYNCS.EXCH.64 URZ, [UR6+0x128], UR4 ;  /* 0x0001280406ff75b2 */ /* 0x0004640008000100 */
[----:B--2---:R-:W-:Y:S01]  /*0aa0*/  NOP ;  /* 0x0000000000007918 */ /* 0x004fe20000000000 */
.L_x_12:
[----:B------:R-:W2:Y:S01]  /*0ab0*/  SHFL.IDX PT, R2, R159, RZ, 0x1f ;  /* 0x00001fff9f027589 */ /* 0x000ea200000e0000 */
[----:B------:R-:W-:Y:S01]  /*0ac0*/  NOP ;  /* 0x0000000000007918 */ /* 0x000fe20000000000 */
[----:B--2---:R-:W-:-:S13]  /*0ad0*/  ISETP.NE.AND P0, PT, R2, 0x4, PT ;  /* 0x000000040200780c */ /* 0x004fda0003f05270 */
[----:B------:R-:W-:Y:S05]  /*0ae0*/  @P0 BRA `(.L_x_13) ;  /* 0x00000000004c0947 */ /* 0x000fea0003800000 */
[----:B-1----:R-:W1:Y:S01]  /*0af0*/  S2UR UR6, SR_CgaCtaId ;  /* 0x00000000000679c3 */ /* 0x002e620000008800 */
[----:B------:R-:W-:Y:S01]  /*0b00*/  UMOV UR4, 0x1e0 ;  /* 0x000001e000047882 */ /* 0x000fe20000000000 */
[----:B------:R-:W-:Y:S01]  /*0b10*/  UMOV UR5, 0x400 ;  /* 0x0000040000057882 */ /* 0x000fe20000000000 */
[----:B------:R-:W-:Y:S01]  /*0b20*/  USEL UR4, UR4, 0x1a0, UP3 ;  /* 0x000001a004047887 */ /* 0x000fe20009800000 */
[----:B------:R-:W-:Y:S01]  /*0b30*/  UMOV UR8, 0x1 ;  /* 0x0000000100087882 */ /* 0x000fe20000000000 */
[----:B------:R-:W-:Y:S01]  /*0b40*/  ELECT P0, URZ, PT ;  /* 0x0000000000ff782f */ /* 0x000fe20003800000 */
[----:B------:R-:W-:-:S04]  /*0b50*/  UIADD3 UR8, UPT, UPT, -UR8, 0x100000, URZ ;  /* 0x0010000008087890 */ /* 0x000fc8000fffe1ff */
[----:B------:R-:W-:Y:S02]  /*0b60*/  USHF.L.U32 UR9, UR8, 0xb, URZ ;  /* 0x0000000b08097899 */ /* 0x000fe400080006ff */
[----:B------:R-:W-:Y:S02]  /*0b70*/  USHF.L.U32 UR8, UR8, 0x1, URZ ;  /* 0x0000000108087899 */ /* 0x000fe400080006ff */
[----:B-1----:R-:W-:Y:S02]  /*0b80*/  ULEA UR6, UR6, UR5, 0x18 ;  /* 0x0000000506067291 */ /* 0x002fe4000f8ec0ff */
[----:B------:R-:W-:-:S04]  /*0b90*/  UIADD3 UR4, UPT, UPT, -UR4, 0x100000, URZ ;  /* 0x0010000004047890 */ /* 0x000fc8000fffe1ff */
[----:B------:R-:W-:Y:S02]  /*0ba0*/  USHF.L.U32 UR5, UR4, 0xb, URZ ;  /* 0x0000000b04057899 */ /* 0x000fe400080006ff */
[----:B------:R-:W-:Y:S01]  /*0bb0*/  USHF.L.U32 UR4, UR4, 0x1, URZ ;  /* 0x0000000104047899 */ /* 0x000fe200080006ff */
[----:B------:R-:W1:Y:S03]  /*0bc0*/  FENCE.VIEW.ASYNC.S ;  /* 0x00000000000073c6 */ /* 0x000e660000000000 */
[----:B-1----:R2:W1:Y:S08]  /*0bd0*/  SYNCS.EXCH.64 URZ, [UR6+0x130], UR8 ;  /* 0x0001300806ff75b2 */ /* 0x0024700008000100 */
[----:B------:R2:W1:Y:S01]  /*0be0*/  SYNCS.EXCH.64 URZ, [UR6+0x140], UR4 ;  /* 0x0001400406ff75b2 */ /* 0x0004620008000100 */
[----:B------:R2:W1:Y:S01]  /*0bf0*/  SYNCS.EXCH.64 URZ, [UR6+0x138], UR8 ;  /* 0x0001380806ff75b2 */ /* 0x0004620008000100 */
[----:B------:R2:W1:Y:S02]  /*0c00*/  SYNCS.EXCH.64 URZ, [UR6+0x148], UR4 ;  /* 0x0001480406ff75b2 */ /* 0x0004640008000100 */
[----:B--2---:R-:W-:Y:S01]  /*0c10*/  NOP ;  /* 0x0000000000007918 */ /* 0x004fe20000000000 */
.L_x_13:
[----:B------:R-:W2:Y:S01]  /*0c20*/  SHFL.IDX PT, R2, R159, RZ, 0x1f ;  /* 0x00001fff9f027589 */ /* 0x000ea200000e0000 */
[----:B------:R-:W-:Y:S01]  /*0c30*/  NOP ;  /* 0x0000000000007918 */ /* 0x000fe20000000000 */
[----:B--2---:R-:W-:-:S13]  /*0c40*/  ISETP.NE.AND P0, PT, R2, 0x5, PT ;  /* 0x000000050200780c */ /* 0x004fda0003f05270 */
[----:B------:R-:W-:Y:S05]  /*0c50*/  @P0 BRA `(.L_x_14) ;  /* 0x0000000000480947 */ /* 0x000fea0003800000 */
[----:B-1----:R-:W1:Y:S01]  /*0c60*/  S2UR UR4, SR_CgaCtaId ;  /* 0x00000000000479c3 */ /* 0x002e620000008800 */
        /* <DEDUP_REMOVED lines=12> */
[----:B-1----:R2:W1:Y:S01]  /*0d30*/  SYNCS.EXCH.64 URZ, [UR4+0x150], UR8 ;  /* 0x0001500804ff75b2 */ /* 0x0024620008000100 */
[----:B------:R2:W1:Y:S01]  /*0d40*/  SYNCS.EXCH.64 URZ, [UR4+0x160], UR6 ;  /* 0x0001600604ff75b2 */ /* 0x0004620008000100 */
[----:B------:R2:W1:Y:S01]  /*0d50*/  SYNCS.EXCH.64 URZ, [UR4+0x158], UR8 ;  /* 0x0001580804ff75b2 */ /* 0x0004620008000100 */
[----:B------:R2:W1:Y:S02]  /*0d60*/  SYNCS.EXCH.64 URZ, [UR4+0x168], UR6 ;  /* 0x0001680604ff75b2 */ /* 0x0004640008000100 */
[----:B--2---:R-:W-:Y:S01]  /*0d70*/  NOP ;  /* 0x0000000000007918 */ /* 0x004fe20000000000 */
.L_x_14:
[----:B------:R-:W2:Y:S01]  /*0d80*/  SHFL.IDX PT, R2, R159, RZ, 0x1f ;  /* 0x00001fff9f027589 */ /* 0x000ea200000e0000 */
[----:B------:R-:W-:Y:S01]  /*0d90*/  NOP ;  /* 0x0000000000007918 */ /* 0x000fe20000000000 */
[----:B--2---:R-:W-:-:S13]  /*0da0*/  ISETP.NE.AND P0, PT, R2, 0x3, PT ;  /* 0x000000030200780c */ /* 0x004fda0003f05270 */
[----:B------:R-:W-:Y:S05]  /*0db0*/  @P0 BRA `(.L_x_15) ;  /* 0x0000000000380947 */ /* 0x000fea0003800000 */
[----:B------:R-:W2:Y:S01]  /*0dc0*/  S2UR UR5, SR_CgaCtaId ;  /* 0x00000000000579c3 */ /* 0x000ea20000008800 */
[----:B-1----:R-:W-:Y:S01]  /*0dd0*/  UMOV UR4, 0x400 ;  /* 0x0000040000047882 */ /* 0x002fe20000000000 */
[----:B------:R-:W-:Y:S01]  /*0de0*/  UMOV UR6, 0x20 ;  /* 0x0000002000067882 */ /* 0x000fe20000000000 */
[----:B------:R-:W-:Y:S01]  /*0df0*/  ELECT P0, URZ, PT ;  /* 0x0000000000ff782f */ /* 0x000fe20003800000 */
[----:B------:R-:W-:-:S04]  /*0e00*/  UIADD3 UR6, UPT, UPT, -UR6, 0x100000, URZ ;  /* 0x0010000006067890 */ /* 0x000fc8000fffe1ff */
[----:B------:R-:W-:Y:S02]  /*0e10*/  USHF.L.U32 UR7, UR6, 0xb, URZ ;  /* 0x0000000b06077899 */ /* 0x000fe400080006ff */
[----:B------:R-:W-:Y:S02]  /*0e20*/  USHF.L.U32 UR6, UR6, 0x1, URZ ;  /* 0x0000000106067899 */ /* 0x000fe400080006ff */
[----:B--2---:R-:W-:Y:S01]  /*0e30*/  ULEA UR4, UR5, UR4, 0x18 ;  /* 0x0000000405047291 */ /* 0x004fe2000f8ec0ff */
[----:B------:R-:W1:Y:S11]  /*0e40*/  FENCE.VIEW.ASYNC.S ;  /* 0x00000000000073c6 */ /* 0x000e760000000000 */
[----:B-1----:R2:W1:Y:S01]  /*0e50*/  SYNCS.EXCH.64 URZ, [UR4+0x170], UR6 ;  /* 0x0001700604ff75b2 */ /* 0x0024620008000100 */
[----:B------:R2:W1:Y:S01]  /*0e60*/  SYNCS.EXCH.64 URZ, [UR4+0x180], UR6 ;  /* 0x0001800604ff75b2 */ /* 0x0004620008000100 */
[----:B------:R2:W1:Y:S01]  /*0e70*/  SYNCS.EXCH.64 URZ, [UR4+0x178], UR6 ;  /* 0x0001780604ff75b2 */ /* 0x0004620008000100 */
[----:B------:R2:W1:Y:S02]  /*0e80*/  SYNCS.EXCH.64 URZ, [UR4+0x188], UR6 ;  /* 0x0001880604ff75b2 */ /* 0x0004640008000100 */
[----:B--2---:R-:W-:Y:S01]  /*0e90*/  NOP ;  /* 0x0000000000007918 */ /* 0x004fe20000000000 */
.L_x_15:
[----:B-1----:R-:W1:Y:S01]  /*0ea0*/  LDCU UR4, c[0x0][0x36c] ;  /* 0x00006d80ff0477ac */ /* 0x002e620008000800 */
[----:B------:R-:W-:Y:S01]  /*0eb0*/  ISETP.NE.OR P3, PT, R0, 0x2, !P3 ;  /* 0x000000020000780c */ /* 0x000fe20005f65670 */
[----:B------:R-:W-:Y:S01]  /*0ec0*/  NOP ;  /* 0x0000000000007918 */ /* 0x000fe20000000000 */
[----:B------:R-:W-:Y:S01]  /*0ed0*/  LOP3.LUT R0, R170, 0x1f, RZ, 0xc0, !PT ;  /* 0x0000001faa007812 */ /* 0x000fe200078ec0ff */
[----:B------:R-:W-:Y:S02]  /*0ee0*/  UISETP.NE.AND UP4, UPT, UR17, URZ, UPT ;  /* 0x000000ff1100728c */ /* 0x000fe4000bf85270 */
[----:B-1----:R-:W-:-:S09]  /*0ef0*/  UISETP.EQ.U32.AND UP5, UPT, UR4, 0x1, UPT ;  /* 0x000000010400788c */ /* 0x002fd2000bfa2070 */
[----:B------:R-:W-:Y:S05]  /*0f00*/  BRA.U !UP5, `(.L_x_16) ;  /* 0x000000010d087547 */ /* 0x000fea000b800000 */
[----:B---34-:R-:W-:Y:S01]  /*0f10*/  UCGABAR_ARV ;  /* 0x00000000000079c7 */ /* 0x018fe20008000000 */
[----:B------:R-:W-:Y:S05]  /*0f20*/  BRA `(.L_x_17) ;  /* 0x0000000000047947 */ /* 0x000fea0003800000 */
.L_x_16:
[----:B---34-:R-:W-:Y:S01]  /*0f30*/  NOP ;  /* 0x0000000000007918 */ /* 0x018fe20000000000 */
.L_x_17:
[----:B------:R-:W1:Y:S01]  /*0f40*/  S2UR UR7, SR_CTAID.X ;  /* 0x00000000000779c3 */ /* 0x000e620000002500 */
[----:B------:R-:W-:-:S05]  /*0f50*/  CS2R.32 R160, SR_CgaSize ;  /* 0x0000000000a07805 */ /* 0x000fca0000008a00 */
[----:B------:R-:W-:-:S05]  /*0f60*/  IMAD R160, R160, -0xa0, RZ ;  /* 0xffffff60a0a07824 */ /* 0x000fca00078e02ff */
[----:B------:R-:W-:-:S14]  /*0f70*/  R2UR UR5, R160 ;  /* 0x00000000a00572ca */ /* 0x000fdc00000e0000 */
[----:B------:R-:W2:Y:S01]  /*0f80*/  LDCU UR5, c[0x0][UR5+0x2b0] ;  /* 0x00005600050577ac */ /* 0x000ea20008000800 */
[----:B------:R-:W-:-:S05]  /*0f90*/  CS2R.32 R160, SR_CgaSize ;  /* 0x0000000000a07805 */ /* 0x000fca0000008a00 */
[----:B------:R-:W-:-:S05]  /*0fa0*/  IMAD R160, R160, -0xa0, RZ ;  /* 0xffffff60a0a07824 */ /* 0x000fca00078e02ff */
[----:B------:R-:W-:-:S14]  /*0fb0*/  R2UR UR4, R160 ;  /* 0x00000000a00472ca */ /* 0x000fdc00000e0000 */
[----:B------:R-:W3:Y:S01]  /*0fc0*/  LDCU UR4, c[0x0][UR4+0x2b4] ;  /* 0x00005680040477ac */ /* 0x000ee20008000800 */
[----:B------:R-:W4:Y:S01]  /*0fd0*/  S2UR UR8, SR_CTAID.Y ;  /* 0x00000000000879c3 */ /* 0x000f220000002600 */
[----:B------:R-:W-:-:S05]  /*0fe0*/  CS2R.32 R160, SR_CgaSize ;  /* 0x0000000000a07805 */ /* 0x000fca0000008a00 */
[----:B------:R-:W-:-:S05]  /*0ff0*/  IMAD R160, R160, -0xa0, RZ ;  /* 0xffffff60a0a07824 */ /* 0x000fca00078e02ff */
[----:B------:R-:W-:-:S14]  /*1000*/  R2UR UR9, R160 ;  /* 0x00000000a00972ca */ /* 0x000fdc00000e0000 */
[----:B------:R-:W3:Y:S01]  /*1010*/  LDCU UR9, c[0x0][UR9+0x2a0] ;  /* 0x00005400090977ac */ /* 0x000ee20008000800 */
[----:B------:R-:W4:Y:S01]  /*1020*/  LDCU UR21, c[0x0][0xb24] ;  /* 0x00016480ff1577ac */ /* 0x000f220008000800 */
[----:B------:R-:W3:Y:S01]  /*1030*/  S2UR UR10, SR_CgaCtaId ;  /* 0x00000000000a79c3 */ /* 0x000ee20000008800 */
[----:B------:R-:W-:-:S05]  /*1040*/  CS2R.32 R160, SR_CgaSize ;  /* 0x0000000000a07805 */ /* 0x000fca0000008a00 */
[----:B------:R-:W-:-:S05]  /*1050*/  IMAD R160, R160, -0xa0, RZ ;  /* 0xffffff60a0a07824 */ /* 0x000fca00078e02ff */
[----:B------:R-:W-:-:S14]  /*1060*/  R2UR UR59, R160 ;  /* 0x00000000a03b72ca */ /* 0x000fdc00000e0000 */
[----:B------:R-:W3:Y:S01]  /*1070*/  LDCU UR59, c[0x0][UR59+0x2a4] ;  /* 0x000054803b3b77ac */ /* 0x000ee20008000800 */
[----:B------:R-:W3:Y:S01]  /*1080*/  LDCU UR42, c[0x0][0xb24] ;  /* 0x00016480ff2a77ac */ /* 0x000ee20008000800 */
[----:B-1----:R-:W-:Y:S01]  /*1090*/  I2FP.F32.U32 R3, UR7 ;  /* 0x0000000700037c45 */ /* 0x002fe20008201000 */
[----:B------:R-:W1:Y:S01]  /*10a0*/  S2UR UR36, SR_CTAID.Z ;  /* 0x00000000002479c3 */ /* 0x000e620000002700 */
[----:B------:R-:W1:Y:S03]  /*10b0*/  LDCU UR27, c[0x0][0xb30] ;  /* 0x00016600ff1b77ac */ /* 0x000e660008000800 */
[----:B--2---:R-:W-:Y:S01]  /*10c0*/  FMUL R3, R3, UR5 ;  /* 0x0000000503037c20 */ /* 0x004fe20008400000 */
[----:B------:R-:W-:Y:S01]  /*10d0*/  UMOV UR16, UR7 ;  /* 0x0000000700107c82 */ /* 0x000fe20008000000 */
[----:B----4-:R-:W-:Y:S01]  /*10e0*/  UISETP.GE.AND UP2, UPT, UR21, 0x1, UPT ;  /* 0x000000011500788c */ /* 0x010fe2000bf46270 */
[----:B------:R-:W-:Y:S01]  /*10f0*/  I2FP.F32.U32 R2, UR8 ;  /* 0x0000000800027c45 */ /* 0x000fe20008201000 */
[----:B------:R-:W-:-:S02]  /*1100*/  UMOV UR20, UR8 ;  /* 0x0000000800147c82 */ /* 0x000fc40008000000 */
[----:B------:R-:W2:Y:S02]  /*1110*/  F2I.U32.TRUNC.NTZ R3, R3 ;  /* 0x0000000300037305 */ /* 0x000ea4000020f000 */
[----:B---3--:R-:W-:Y:S01]  /*1120*/  FMUL R2, R2, UR4 ;  /* 0x0000000402027c20 */ /* 0x008fe20008400000 */
[----:B------:R-:W-:-:S05]  /*1130*/  USHF.L.U32 UR28, UR10, 0xb, URZ ;  /* 0x0000000b0a1c7899 */ /* 0x000fca00080006ff */
[----:B------:R-:W3:Y:S01]  /*1140*/  F2I.U32.TRUNC.NTZ R2, R2 ;  /* 0x0000000200027305 */ /* 0x000ee2000020f000 */
[----:B--2---:R-:W-:Y:S02]  /*1150*/  R2UR UR4, R3 ;  /* 0x00000000030472ca */ /* 0x004fe400000e0000 */
[----:B---3--:R-:W-:Y:S02]  /*1160*/  R2UR UR6, R2 ;  /* 0x00000000020672ca */ /* 0x008fe400000e0000 */
[----:B------:R-:W-:-:S09]  /*1170*/  PRMT R2, RZ, 0x7610, R2 ;  /* 0x00007610ff027816 */ /* 0x000fd20000000002 */
[----:B------:R-:W-:-:S04]  /*1180*/  UIADD3 UR5, UPT, UPT, -UR4, URZ, URZ ;  /* 0x000000ff04057290 */ /* 0x000fc8000fffe1ff */
[----:B------:R-:W-:Y:S02]  /*1190*/  UIMAD UR5, UR9, UR5, UR7 ;  /* 0x00000005090572a4 */ /* 0x000fe4000f8e0207 */
[----:B------:R-:W-:-:S04]  /*11a0*/  UIADD3 UR4, UPT, UPT, -UR6, URZ, URZ ;  /* 0x000000ff06047290 */ /* 0x000fc8000fffe1ff */
[----:B------:R-:W-:Y:S01]  /*11b0*/  IMAD.U32 R160, RZ, RZ, UR5 ;  /* 0x00000005ffa07e24 */ /* 0x000fe2000f8e00ff */
[----:B------:R-:W-:Y:S01]  /*11c0*/  UIMAD UR59, UR59, UR4, UR8 ;  /* 0x000000043b3b72a4 */ /* 0x000fe2000f8e0208 */
[----:B-1----:R-:W-:Y:S11]  /*11d0*/  BRA.U UP4, `(.L_x_18) ;  /* 0x0000000104287547 */ /* 0x002ff6000b800000 */
[----:B------:R-:W-:Y:S01]  /*11e0*/  R2UR UR4, R160 ;  /* 0x00000000a00472ca */ /* 0x000fe200000e0000 */
[----:B------:R-:W-:Y:S02]  /*11f0*/  UISETP.NE.AND UP0, UPT, UR59, URZ, UPT ;  /* 0x000000ff3b00728c */ /* 0x000fe4000bf05270 */
[----:B------:R-:W-:-:S10]  /*1200*/  UISETP.NE.AND UP1, UPT, UR59, 0x1, UPT ;  /* 0x000000013b00788c */ /* 0x000fd4000bf25270 */
[----:B------:R-:W-:-:S04]  /*1210*/  UISETP.EQ.OR UP0, UPT, UR4, URZ, !UP0 ;  /* 0x000000ff0400728c */ /* 0x000fc8000c702670 */
[----:B------:R-:W-:Y:S02]  /*1220*/  USEL UR5, URZ, 0x1, !UP0 ;  /* 0x00000001ff057887 */ /* 0x000fe4000c000000 */
[----:B------:R-:W-:Y:S02]  /*1230*/  UISETP.NE.AND UP0, UPT, UR4, URZ, UPT ;  /* 0x000000ff0400728c */ /* 0x000fe4000bf05270 */
[----:B------:R-:W-:-:S04]  /*1240*/  USEL UR4, URZ, 0x2, UP1 ;  /* 0x00000002ff047887 */ /* 0x000fc80008800000 */
[----:B------:R-:W-:-:S04]  /*1250*/  USEL UR4, UR4, 0x2, UP0 ;  /* 0x0000000204047887 */ /* 0x000fc80008000000 */
[----:B------:R-:W-:-:S06]  /*1260*/  UIADD3 UR4, UPT, UPT, UR5, UR4, URZ ;  /* 0x0000000405047290 */ /* 0x000fcc000fffe0ff */
[----:B------:R-:W-:Y:S02]  /*1270*/  MOV R2, UR4 ;  /* 0x0000000400027c02 */ /* 0x000fe40008000f00 */
.L_x_18:
[----:B------:R-:W-:Y:S05]  /*1280*/  BRA.U !UP2, `(.L_x_19) ;  /* 0x000000010ad47547 */ /* 0x000fea000b800000 */
[----:B------:R-:W1:Y:S01]  /*1290*/  LDCU.128 UR12, c[0x0][0xb10] ;  /* 0x00016200ff0c77ac */ /* 0x000e620008000c00 */
[----:B------:R-:W2:Y:S01]  /*12a0*/  LDCU UR6, c[0x0][0x370] ;  /* 0x00006e00ff0677ac */ /* 0x000ea20008000800 */
[----:B------:R-:W3:Y:S01]  /*12b0*/  LDCU UR5, c[0x0][0x374] ;  /* 0x00006e80ff0577ac */ /* 0x000ee20008000800 */
[----:B------:R-:W4:Y:S01]  /*12c0*/  LDCU UR26, c[0x0][0xb0c] ;  /* 0x00016180ff1a77ac */ /* 0x000f220008000800 */
[----:B------:R-:W4:Y:S01]  /*12d0*/  LDCU UR4, c[0x0][0xb20] ;  /* 0x00016400ff0477ac */ /* 0x000f220008000800 */
[----:B------:R-:W4:Y:S01]  /*12e0*/  LDCU.64 UR8, c[0x0][0xb28] ;  /* 0x00016500ff0877ac */ /* 0x000f220008000a00 */
[----:B-1----:R-:W-:Y:S02]  /*12f0*/  UISETP.NE.AND UP0, UPT, UR14, 0x1, UPT ;  /* 0x000000010e00788c */ /* 0x002fe4000bf05270 */
[----:B---3--:R-:W-:Y:S02]  /*1300*/  UIMAD.WIDE.U32 UR10, UR5, UR15, URZ ;  /* 0x0000000f050a72a5 */ /* 0x008fe4000f8e00ff */
[----:B--2---:R-:W-:-:S02]  /*1310*/  UIMAD.WIDE.U32 UR22, UR6, UR12, URZ ;  /* 0x0000000c061672a5 */ /* 0x004fc4000f8e00ff */
[----:B----4-:R-:W-:Y:S02]  /*1320*/  UISETP.NE.AND UP1, UPT, UR26, 0x1, UPT ;  /* 0x000000011a00788c */ /* 0x010fe4000bf25270 */
[----:B------:R-:W-:Y:S01]  /*1330*/  UISETP.NE.AND UP2, UPT, UR21, 0x1, UPT ;  /* 0x000000011500788c */ /* 0x000fe2000bf45270 */
[----:B------:R-:W-:Y:S02]  /*1340*/  UMOV UR10, UR11 ;  /* 0x0000000b000a7c82 */ /* 0x000fe40008000000 */
[----:B------:R-:W-:Y:S01]  /*1350*/  UMOV UR22, UR23 ;  /* 0x0000001700167c82 */ /* 0x000fe20008000000 */
[----:B------:R-:W-:Y:S02]  /*1360*/  @UP0 USHF.R.U32.HI UR5, URZ, UR4, UR10 ;  /* 0x00000004ff050299 */ /* 0x000fe4000801160a */
[----:B------:R-:W-:Y:S02]  /*1370*/  UIMAD.WIDE.U32 UR24, UR20, UR15, URZ ;  /* 0x0000000f141872a5 */ /* 0x000fe4000f8e00ff */
[----:B------:R-:W-:-:S02]  /*1380*/  UIMAD.WIDE.U32 UR10, UR5, UR8, URZ ;  /* 0x00000008050a72a5 */ /* 0x000fc4000f8e00ff */
[----:B------:R-:W-:Y:S02]  /*1390*/  @UP1 USHF.R.U32.HI UR6, URZ, UR13, UR22 ;  /* 0x0000000dff061299 */ /* 0x000fe40008011616 */
[----:B------:R-:W-:Y:S02]  /*13a0*/  UIMAD.WIDE.U32 UR18, UR16, UR12, URZ ;  /* 0x0000000c101272a5 */ /* 0x000fe4000f8e00ff */
[----:B------:R-:W-:Y:S01]  /*13b0*/  UIMAD.WIDE.U32 UR22, UR6, UR8, URZ ;  /* 0x00000008061672a5 */ /* 0x000fe2000f8e00ff */
[----:B------:R-:W-:Y:S01]  /*13c0*/  UMOV UR24, UR25 ;  /* 0x0000001900187c82 */ /* 0x000fe20008000000 */
[----:B------:R-:W-:Y:S01]  /*13d0*/  UMOV UR10, UR11 ;  /* 0x0000000b000a7c82 */ /* 0x000fe20008000000 */
[----:B------:R-:W-:Y:S02]  /*13e0*/  USHF.R.U32.HI UR24, URZ, UR4, UR24 ;  /* 0x00000004ff187299 */ /* 0x000fe40008011618 */
[----:B------:R-:W-:Y:S02]  /*13f0*/  @UP2 USHF.R.U32.HI UR5, URZ, UR9, UR10 ;  /* 0x00000009ff052299 */ /* 0x000fe4000801160a */
[----:B------:R-:W-:Y:S01]  /*1400*/  UMOV UR7, UR23 ;  /* 0x0000001700077c82 */ /* 0x000fe20008000000 */
[----:B------:R-:W-:Y:S01]  /*1410*/  UMOV UR18, UR19 ;  /* 0x0000001300127c82 */ /* 0x000fe20008000000 */
[----:B------:R-:W-:-:S02]  /*1420*/  @UP2 USHF.R.U32.HI UR6, URZ, UR9, UR7 ;  /* 0x00000009ff062299 */ /* 0x000fc40008011607 */
[----:B------:R-:W-:Y:S02]  /*1430*/  USHF.R.U32.HI UR18, URZ, UR13, UR18 ;  /* 0x0000000dff127299 */ /* 0x000fe40008011612 */
[----:B------:R-:W-:Y:S02]  /*1440*/  USEL UR4, UR20, UR24, !UP0 ;  /* 0x0000001814047287 */ /* 0x000fe4000c000000 */
[----:B------:R-:W-:Y:S02]  /*1450*/  UIMAD UR7, UR5, UR21, URZ ;  /* 0x00000015050772a4 */ /* 0x000fe4000f8e02ff */
[----:B------:R-:W-:Y:S02]  /*1460*/  USEL UR5, UR16, UR18, !UP1 ;  /* 0x0000001210057287 */ /* 0x000fe4000c800000 */
[----:B------:R-:W-:Y:S02]  /*1470*/  UIMAD UR12, UR6, UR21, URZ ;  /* 0x00000015060c72a4 */ /* 0x000fe4000f8e02ff */
[----:B------:R-:W-:-:S02]  /*1480*/  UISETP.GE.AND UP0, UPT, UR4, UR7, UPT ;  /* 0x000000070400728c */ /* 0x000fc4000bf06270 */
[----:B------:R-:W-:Y:S02]  /*1490*/  UIMAD.WIDE.U32 UR10, UR4, UR8, URZ ;  /* 0x00000008040a72a5 */ /* 0x000fe4000f8e00ff */
[----:B------:R-:W-:Y:S02]  /*14a0*/  UISETP.GE.OR UP0, UPT, UR5, UR12, UP0 ;  /* 0x0000000c0500728c */ /* 0x000fe40008706670 */
[----:B------:R-:W-:Y:S02]  /*14b0*/  UIMAD.WIDE.U32 UR12, UR5, UR8, URZ ;  /* 0x00000008050c72a5 */ /* 0x000fe4000f8e00ff */
[----:B------:R-:W-:Y:S01]  /*14c0*/  UIADD3 UR10, UPT, UPT, -UR4, URZ, URZ ;  /* 0x000000ff040a7290 */ /* 0x000fe2000fffe1ff */
[----:B------:R-:W-:Y:S01]  /*14d0*/  UMOV UR8, UR11 ;  /* 0x0000000b00087c82 */ /* 0x000fe20008000000 */
[----:B------:R-:W-:Y:S02]  /*14e0*/  UIADD3 UR11, UPT, UPT, -UR5, URZ, URZ ;  /* 0x000000ff050b7290 */ /* 0x000fe4000fffe1ff */
[----:B------:R-:W-:-:S03]  /*14f0*/  USHF.R.U32.HI UR8, URZ, UR9, UR8 ;  /* 0x00000009ff087299 */ /* 0x000fc60008011608 */
[----:B------:R-:W-:Y:S01]  /*1500*/  @!UP0 UMOV UR7, UR13 ;  /* 0x0000000d00078c82 */ /* 0x000fe20008000000 */
[----:B------:R-:W-:Y:S02]  /*1510*/  UIMAD UR20, UR14, UR10, UR20 ;  /* 0x0000000a0e1472a4 */ /* 0x000fe4000f8e0214 */
[----:B------:R-:W-:Y:S02]  /*1520*/  USEL UR8, UR4, UR8, !UP2 ;  /* 0x0000000804087287 */ /* 0x000fe4000d000000 */
[----:B------:R-:W-:Y:S02]  /*1530*/  @!UP0 USHF.R.U32.HI UR7, URZ, UR9, UR7 ;  /* 0x00000009ff078299 */ /* 0x000fe40008011607 */
[----:B------:R-:W-:Y:S02]  /*1540*/  UIADD3 UR9, UPT, UPT, -UR8, URZ, URZ ;  /* 0x000000ff08097290 */ /* 0x000fe4000fffe1ff */
[----:B------:R-:W-:Y:S02]  /*1550*/  @!UP0 USEL UR7, UR5, UR7, !UP2 ;  /* 0x0000000705078287 */ /* 0x000fe4000d000000 */
[----:B------:R-:W-:-:S02]  /*1560*/  UIMAD UR9, UR21, UR9, UR4 ;  /* 0x00000009150972a4 */ /* 0x000fc4000f8e0204 */
[----:B------:R-:W-:Y:S02]  /*1570*/  @!UP0 UIADD3 UR8, UPT, UPT, UR8, -UR7, URZ ;  /* 0x8000000708088290 */ /* 0x000fe4000fffe0ff */
[----:B------:R-:W-:Y:S02]  /*1580*/  @!UP0 UIMAD UR6, UR9, UR6, UR7 ;  /* 0x00000006090682a4 */ /* 0x000fe4000f8e0207 */
[----:B------:R-:W-:Y:S02]  /*1590*/  @!UP0 UIMAD UR4, UR8, UR21, UR5 ;  /* 0x00000015080482a4 */ /* 0x000fe4000f8e0205 */
[----:B------:R-:W-:Y:S02]  /*15a0*/  UIMAD UR16, UR26, UR11, UR16 ;  /* 0x0000000b1a1072a4 */ /* 0x000fe4000f8e0210 */
[----:B------:R-:W-:Y:S01]  /*15b0*/  UIMAD UR20, UR4, UR14, UR20 ;  /* 0x0000000e041472a4 */ /* 0x000fe2000f8e0214 */
[----:B------:R-:W-:Y:S02]  /*15c0*/  @!UP0 UMOV UR5, UR6 ;  /* 0x0000000600058c82 */ /* 0x000fe40008000000 */
[----:B------:R-:W-:-:S12]  /*15d0*/  UIMAD UR16, UR5, UR26, UR16 ;  /* 0x0000001a051072a4 */ /* 0x000fd8000f8e0210 */
.L_x_19:
[----:B------:R-:W-:Y:S02]  /*15e0*/  UISETP.NE.AND UP1, UPT, UR27, 0x1, UPT ;  /* 0x000000011b00788c */ /* 0x000fe4000bf25270 */
[----:B------:R-:W-:Y:S02]  /*15f0*/  UISETP.NE.AND UP0, UPT, UR17, 0x2, UPT ;  /* 0x000000021100788c */ /* 0x000fe4000bf05270 */
[----:B------:R-:W-:-:S05]  /*1600*/  ULOP3.LUT UR28, UR28, 0x800, URZ, 0xc0, !UPT ;  /* 0x000008001c1c7892 */ /* 0x000fca000f8ec0ff */
[----:B------:R-:W-:Y:S07]  /*1610*/  BRA.U UP1, `(.L_x_20) ;  /* 0x0000000101447547 */ /* 0x000fee000b800000 */
[----:B------:R-:W1:Y:S01]  /*1620*/  LDCU.128 UR8, c[0x0][0xb10] ;  /* 0x00016200ff0877ac */ /* 0x000e620008000c00 */
[----:B------:R-:W2:Y:S01]  /*1630*/  LDCU UR12, c[0x0][0xb0c] ;  /* 0x00016180ff0c77ac */ /* 0x000ea20008000800 */
[----:B------:R-:W3:Y:S01]  /*1640*/  LDCU UR13, c[0x0][0xb20] ;  /* 0x00016400ff0d77ac */ /* 0x000ee20008000800 */
[----:B-1----:R-:W-:Y:S02]  /*1650*/  UIMAD.WIDE.U32 UR6, UR16, UR8, URZ ;  /* 0x00000008100672a5 */ /* 0x002fe4000f8e00ff */
[----:B------:R-:W-:Y:S02]  /*1660*/  UIMAD.WIDE.U32 UR4, UR20, UR11, URZ ;  /* 0x0000000b140472a5 */ /* 0x000fe4000f8e00ff */
[----:B--2---:R-:W-:Y:S02]  /*1670*/  UISETP.NE.AND UP2, UPT, UR12, 0x1, UPT ;  /* 0x000000010c00788c */ /* 0x004fe4000bf45270 */
[----:B------:R-:W-:Y:S01]  /*1680*/  UISETP.NE.AND UP1, UPT, UR10, 0x1, UPT ;  /* 0x000000010a00788c */ /* 0x000fe2000bf25270 */
[----:B------:R-:W-:-:S02]  /*1690*/  UMOV UR6, UR7 ;  /* 0x0000000700067c82 */ /* 0x000fc40008000000 */
[----:B------:R-:W-:Y:S01]  /*16a0*/  UMOV UR4, UR5 ;  /* 0x0000000500047c82 */ /* 0x000fe20008000000 */
[----:B------:R-:W-:Y:S02]  /*16b0*/  USHF.R.U32.HI UR6, URZ, UR9, UR6 ;  /* 0x00000009ff067299 */ /* 0x000fe40008011606 */
[----:B---3--:R-:W-:Y:S02]  /*16c0*/  USHF.R.U32.HI UR4, URZ, UR13, UR4 ;  /* 0x0000000dff047299 */ /* 0x008fe40008011604 */
[----:B------:R-:W-:Y:S02]  /*16d0*/  USEL UR5, UR16, UR6, !UP2 ;  /* 0x0000000610057287 */ /* 0x000fe4000d000000 */
[----:B------:R-:W-:-:S04]  /*16e0*/  USEL UR4, UR20, UR4, !UP1 ;  /* 0x0000000414047287 */ /* 0x000fc8000c800000 */
[----:B------:R-:W-:Y:S02]  /*16f0*/  UIADD3 UR6, UPT, UPT, UR5, -UR4, URZ ;  /* 0x8000000405067290 */ /* 0x000fe4000fffe0ff */
[----:B------:R-:W-:Y:S02]  /*1700*/  UIADD3 UR4, UPT, UPT, -UR5, UR4, URZ ;  /* 0x0000000405047290 */ /* 0x000fe4000fffe1ff */
[----:B------:R-:W-:Y:S02]  /*1710*/  UIMAD UR20, UR6, UR10, UR20 ;  /* 0x0000000a061472a4 */ /* 0x000fe4000f8e0214 */
[----:B------:R-:W-:-:S12]  /*1720*/  UIMAD UR16, UR4, UR12, UR16 ;  /* 0x0000000c041072a4 */ /* 0x000fd8000f8e0210 */
.L_x_20:
[----:B------:R-:W-:Y:S05]  /*1730*/  BRA.U !UP5, `(.L_x_21) ;  /* 0x000000010d0c7547 */ /* 0x000fea000b800000 */
[----:B------:R-:W-:Y:S01]  /*1740*/  UCGABAR_WAIT ;  /* 0x0000000000007dc7 */ /* 0x000fe20008000000 */
[----:B------:R-:W-:Y:S01]  /*1750*/  CCTL.IVALL ;  /* 0x00000000ff00798f */ /* 0x000fe20002000000 */
[----:B------:R-:W-:Y:S05]  /*1760*/  BRA `(.L_x_22) ;  /* 0x0000000000047947 */ /* 0x000fea0003800000 */
.L_x_21:
[----:B------:R-:W-:Y:S06]  /*1770*/  BAR.SYNC.DEFER_BLOCKING 0x0 ;  /* 0x0000000000007b1d */ /* 0x000fec0000010000 */
.L_x_22:
[----:B------:R-:W-:Y:S05]  /*1780*/  BRA.U UP0, `(.L_x_23) ;  /* 0x0000001900207547 */ /* 0x000fea000b800000 */
[----:B------:R-:W1:Y:S01]  /*1790*/  LDCU UR6, c[0x0][0x38c] ;  /* 0x00007180ff0677ac */ /* 0x000e620008000800 */
[----:B------:R-:W2:Y:S01]  /*17a0*/  S2UR UR8, SR_CgaCtaId ;  /* 0x00000000000879c3 */ /* 0x000ea20000008800 */
[----:B------:R-:W-:Y:S01]  /*17b0*/  PLOP3.LUT P1, PT, PT, PT, UP3, 0x80, 0x8 ;  /* 0x000000000008781c */ /* 0x000fe20003f2f038 */
[----:B------:R-:W-:Y:S01]  /*17c0*/  IMAD.MOV.U32 R12, RZ, RZ, 0x1 ;  /* 0x00000001ff0c7424 */ /* 0x000fe200078e00ff */
[----:B------:R-:W-:Y:S01]  /*17d0*/  UMOV UR7, 0x400 ;  /* 0x0000040000077882 */ /* 0x000fe20000000000 */
[----:B------:R-:W-:Y:S01]  /*17e0*/  UISETP.NE.AND UP1, UPT, UR17, URZ, UPT ;  /* 0x000000ff1100728c */ /* 0x000fe2000bf25270 */
[----:B------:R-:W-:Y:S02]  /*17f0*/  ISETP.EQ.OR P2, PT, R0, RZ, P3 ;  /* 0x000000ff0000720c */ /* 0x000fe40001f42670 */
[----:B------:R-:W-:Y:S02]  /*1800*/  CS2R R10, SRZ ;  /* 0x00000000000a7805 */ /* 0x000fe4000001ff00 */
[----:B------:R-:W-:Y:S01]  /*1810*/  PLOP3.LUT P1, PT, P1, PT, PT, 0x8, 0x80 ;  /* 0x000000000080781c */ /* 0x000fe20000f2e170 */
[----:B------:R-:W-:Y:S01]  /*1820*/  IMAD.MOV.U32 R9, RZ, RZ, RZ ;  /* 0x000000ffff097224 */ /* 0x000fe200078e00ff */
[----:B------:R-:W3:Y:S01]  /*1830*/  LDCU UR40, c[0x0][0x370] ;  /* 0x00006e00ff2877ac */ /* 0x000ee20008000800 */
[----:B------:R-:W-:Y:S01]  /*1840*/  IMAD.MOV.U32 R8, RZ, RZ, 0x1 ;  /* 0x00000001ff087424 */ /* 0x000fe200078e00ff */
[----:B------:R-:W4:Y:S01]  /*1850*/  LDCU.64 UR26, c[0x0][0x348] ;  /* 0x00006900ff1a77ac */ /* 0x000f220008000a00 */
[----:B-1----:R-:W-:-:S02]  /*1860*/  UIADD3 UR5, UPT, UPT, UR6, 0x1f, URZ ;  /* 0x0000001f06057890 */ /* 0x002fc4000fffe0ff */
[----:B------:R-:W-:Y:S02]  /*1870*/  USHF.R.U32.HI UR45, URZ, 0x5, UR28 ;  /* 0x00000005ff2d7899 */ /* 0x000fe4000801161c */
[----:B------:R-:W-:Y:S02]  /*1880*/  USHF.R.S32.HI UR4, URZ, 0x1f, UR5 ;  /* 0x0000001fff047899 */ /* 0x000fe40008011405 */
[----:B------:R-:W-:Y:S02]  /*1890*/  UIADD3 UR46, UPT, UPT, UR6, 0x3e, URZ ;  /* 0x0000003e062e7890 */ /* 0x000fe4000fffe0ff */
[----:B------:R-:W-:Y:S02]  /*18a0*/  ULEA.HI UR4, UR4, UR5, URZ, 0x5 ;  /* 0x0000000504047291 */ /* 0x000fe4000f8f28ff */
[----:B--2---:R-:W-:Y:S02]  /*18b0*/  ULEA UR7, UR8, UR7, 0x18 ;  /* 0x0000000708077291 */ /* 0x004fe4000f8ec0ff */
[----:B------:R-:W-:-:S02]  /*18c0*/  USHF.R.S32.HI UR43, URZ, 0x5, UR4 ;  /* 0x00000005ff2b7899 */ /* 0x000fc40008011404 */
[----:B------:R-:W-:Y:S02]  /*18d0*/  UIADD3 UR4, UPT, UPT, UR6, -0x1, URZ ;  /* 0xffffffff06047890 */ /* 0x000fe4000fffe0ff */
[----:B------:R-:W-:Y:S02]  /*18e0*/  UISETP.LT.U32.AND UP0, UPT, UR43, 0xe, UPT ;  /* 0x0000000e2b00788c */ /* 0x000fe4000bf01070 */
[----:B------:R-:W-:Y:S02]  /*18f0*/  UISETP.GE.U32.AND UP2, UPT, UR4, -0x3f, UPT ;  /* 0xffffffc10400788c */ /* 0x000fe4000bf46070 */
[----:B------:R-:W-:Y:S01]  /*1900*/  USEL UR41, UR43, 0xe, UP0 ;  /* 0x0000000e2b297887 */ /* 0x000fe20008000000 */
[----:B------:R-:W1:Y:S03]  /*1910*/  LDCU UR39, c[0x0][0x374] ;  /* 0x00006e80ff2777ac */ /* 0x000e660008000800 */
[----:B------:R-:W-:-:S02]  /*1920*/  UIADD3 UR21, UPT, UPT, UR41, -0x1, URZ ;  /* 0xffffffff29157890 */ /* 0x000fc4000fffe0ff */
[----:B------:R-:W-:-:S03]  /*1930*/  USEL UR24, UR48, 0x2, UP1 ;  /* 0x0000000230187887 */ /* 0x000fc60008800000 */
[----:B------:R-:W-:Y:S02]  /*1940*/  @UP2 UIADD3 UR21, UPT, UPT, UR41, URZ, URZ ;  /* 0x000000ff29152290 */ /* 0x000fe4000fffe0ff */
[----:B------:R-:W-:Y:S02]  /*1950*/  UIADD3 UR29, UPT, UPT, UR7, 0xc400, UR28 ;  /* 0x0000c400071d7890 */ /* 0x000fe4000fffe01c */
[----:B------:R-:W-:Y:S02]  /*1960*/  UIADD3 UR44, UPT, UPT, UR43, -UR41, URZ ;  /* 0x800000292b2c7290 */ /* 0x000fe4000fffe0ff */
[----:B------:R-:W-:Y:S01]  /*1970*/  UIADD3 UR21, UPT, UPT, UR21, 0x1, URZ ;  /* 0x0000000115157890 */ /* 0x000fe2000fffe0ff */
[----:B---34-:R-:W-:-:S11]  /*1980*/  UMOV UR5, URZ ;  /* 0x000000ff00057c82 */ /* 0x018fd60008000000 */
.L_x_43:
[----:B------:R-:W2:Y:S02]  /*1990*/  S2UR UR4, SR_CgaCtaId ;  /* 0x00000000000479c3 */ /* 0x000ea40000008800 */
[----:B--2---:R-:W-:-:S09]  /*19a0*/  UISETP.NE.AND UP0, UPT, UR4, URZ, UPT ;  /* 0x000000ff0400728c */ /* 0x004fd2000bf05270 */
[----:B-1----:R-:W-:Y:S05]  /*19b0*/  BRA.U UP0, `(.L_x_24) ;  /* 0x0000000100287547 */ /* 0x002fea000b800000 */
[----:B------:R-:W-:Y:S02]  /*19c0*/  LEA R0, R9, UR7, 0x3 ;  /* 0x0000000709007c11 */ /* 0x000fe4000f8e18ff */
[----:B------:R-:W-:-:S04]  /*19d0*/  SHF.L.U32 R3, R8, 0x1f, RZ ;  /* 0x0000001f08037819 */ /* 0x000fc800000006ff */
[----:B------:R-:W2:Y:S02]  /*19e0*/  SYNCS.PHASECHK.TRANS64.TRYWAIT P0, [R0+URZ+0x180], R3 ;  /* 0x00018003000075a7 */ /* 0x000ea400080011ff */
[----:B--2---:R-:W-:Y:S05]  /*19f0*/  @!P0 BRA `(.L_x_25) ;  /* 0x000000a000a88947 */ /* 0x004fea0003800000 */
.L_x_144:
[----:B------:R3:W-:Y:S01]  /*1a00*/  SYNCS.ARRIVE.TRANS64.A1T0 RZ, [R0+URZ+0x170], RZ ;  /* 0x000170ff00ff79a7 */ /* 0x0007e200081000ff */
[----:B------:R-:W-:-:S05]  /*1a10*/  VIADD R9, R9, 0x1 ;  /* 0x0000000109097836 */ /* 0x000fca0000000000 */
[----:B------:R-:W-:-:S04]  /*1a20*/  ISETP.NE.AND P0, PT, R9, 0x2, PT ;  /* 0x000000020900780c */ /* 0x000fc80003f05270 */
[----:B--2---:R-:W-:Y:S02]  /*1a30*/  SEL R3, RZ, 0x1, P0 ;  /* 0x00000001ff037807 */ /* 0x004fe40000000000 */
[----:B------:R-:W-:Y:S02]  /*1a40*/  SEL R9, R9, RZ, P0 ;  /* 0x000000ff09097207 */ /* 0x000fe40000000000 */
[----:B------:R-:W-:-:S07]  /*1a50*/  LOP3.LUT R8, R8, R3, RZ, 0x3c, !PT ;  /* 0x0000000308087212 */ /* 0x000fce00078e3cff */
.L_x_24:
[----:B------:R-:W-:Y:S01]  /*1a60*/  ULEA UR4, UR5, UR7, 0x3 ;  /* 0x0000000705047291 */ /* 0x000fe2000f8e18ff */
[----:B---3--:R-:W-:Y:S01]  /*1a70*/  SHF.L.U32 R0, R12, 0x1f, RZ ;  /* 0x0000001f0c007819 */ /* 0x008fe200000006ff */
[----:B------:R-:W-:Y:S02]  /*1a80*/  UISETP.GE.U32.AND UP0, UPT, UR46, 0x3f, UPT ;  /* 0x0000003f2e00788c */ /* 0x000fe4000bf06070 */
[----:B------:R-:W-:Y:S02]  /*1a90*/  USHF.L.U32 UR11, UR20, 0x8, URZ ;  /* 0x00000008140b7899 */ /* 0x000fe400080006ff */
[----:B------:R-:W-:Y:S01]  /*1aa0*/  ULEA UR35, UR16, UR45, 0x7 ;  /* 0x0000002d10237291 */ /* 0x000fe2000f8e38ff */
[----:B------:R-:W-:Y:S02]  /*1ab0*/  UMOV UR13, URZ ;  /* 0x000000ff000d7c82 */ /* 0x000fe40008000000 */
[----:B------:R2:W3:Y:S02]  /*1ac0*/  SYNCS.PHASECHK.TRANS64.TRYWAIT P0, [UR4+0x70], R0 ;  /* 0x00007000ff0075a7 */ /* 0x0004e40008001104 */
[----:B------:R-:W-:Y:S07]  /*1ad0*/  BRA.U !UP0, `(.L_x_26) ;  /* 0x0000000108bc7547 */ /* 0x000fee000b800000 */
[----:B------:R-:W-:Y:S01]  /*1ae0*/  UMOV UR6, URZ ;  /* 0x000000ff00067c82 */ /* 0x000fe20008000000 */
[----:B------:R-:W-:-:S05]  /*1af0*/  UMOV UR4, UR5 ;  /* 0x0000000500047c82 */ /* 0x000fca0008000000 */
.L_x_32:
[----:B------:R-:W-:Y:S01]  /*1b00*/  ULEA UR33, UR4, UR7, 0x3 ;  /* 0x0000000704217291 */ /* 0x000fe2000f8e18ff */
[----:B---3--:R-:W-:Y:S01]  /*1b10*/  @!P3 MOV R2, 0x3000 ;  /* 0x000030000002b802 */ /* 0x008fe20000000f00 */
[----:B-1-3--:R-:W-:Y:S10]  /*1b20*/  @P0 BRA `(.L_x_27) ;  /* 0x00000000000c0947 */ /* 0x00aff40003800000 */
[----:B------:R-:W-:-:S04]  /*1b30*/  SHF.L.U32 R3, R12, 0x1f, RZ ;  /* 0x0000001f0c037819 */ /* 0x000fc800000006ff */
[----:B------:R-:W3:Y:S02]  /*1b40*/  SYNCS.PHASECHK.TRANS64.TRYWAIT P0, [UR33+0x70], R3 ;  /* 0x00007003ff0075a7 */ /* 0x000ee40008001121 */
[----:B---3--:R-:W-:Y:S05]  /*1b50*/  @!P0 BRA `(.L_x_28) ;  /* 0x000000a000648947 */ /* 0x008fea0003800000 */
.L_x_27:
[----:B------:R3:W-:Y:S01]  /*1b60*/  @!P3 SYNCS.ARRIVE.TRANS64 RZ, [UR33], R2 ;  /* 0x00000002ffffb9a7 */ /* 0x0007e20008000021 */
[----:B------:R-:W-:-:S04]  /*1b70*/  ULOP3.LUT UR5, UR24, 0x2, URZ, 0xfc, !UPT ;  /* 0x0000000218057892 */ /* 0x000fc8000f8efcff */
[----:B------:R-:W-:-:S09]  /*1b80*/  UISETP.NE.AND UP0, UPT, UR5, 0x2, UPT ;  /* 0x000000020500788c */ /* 0x000fd2000bf05270 */
[----:B------:R-:W-:Y:S05]  /*1b90*/  BRA.U UP0, `(.L_x_29) ;  /* 0x0000000100047547 */ /* 0x000fea000b800000 */
[----:B-1----:R-:W-:Y:S05]  /*1ba0*/  BPT.TRAP 0x1 ;  /* 0x000000040000795c */ /* 0x002fea0000300000 */
.L_x_29:
[----:B------:R-:W-:Y:S04]  /*1bb0*/  BSSY.RECONVERGENT B0, `(.L_x_30) ;  /* 0x0000003000007945 */ /* 0x000fe80003800200 */
[----:B------:R-:W-:Y:S05]  /*1bc0*/  @P2 BRA `(.L_x_31) ;  /* 0x0000000000042947 */ /* 0x000fea0003800000 */
[----:B-1----:R-:W-:Y:S05]  /*1bd0*/  BPT.TRAP 0x1 ;  /* 0x000000040000795c */ /* 0x002fea0000300000 */
.L_x_31:
[----:B-1----:R-:W-:Y:S05]  /*1be0*/  BSYNC.RECONVERGENT B0 ;  /* 0x0000000000007941 */ /* 0x002fea0003800200 */
.L_x_30:
[----:B------:R-:W-:Y:S02]  /*1bf0*/  UIADD3 UR5, UPT, UPT, UR4, 0x1, URZ ;  /* 0x0000000104057890 */ /* 0x000fe4000fffe0ff */
[----:B------:R-:W-:Y:S02]  /*1c00*/  ULEA UR32, UR4, UR28, 0xc ;  /* 0x0000001c04207291 */ /* 0x000fe4000f8e60ff */
[----:B------:R-:W-:Y:S02]  /*1c10*/  UISETP.NE.AND UP0, UPT, UR5, 0xe, UPT ;  /* 0x0000000e0500788c */ /* 0x000fe4000bf05270 */
[----:B------:R-:W-:Y:S02]  /*1c20*/  UIADD3 UR16, UP1, UPT, UR26, 0x80, URZ ;  /* 0x000000801a107890 */ /* 0x000fe4000ff3e0ff */
[----:B------:R-:W-:Y:S02]  /*1c30*/  USEL UR9, URZ, 0x1, UP0 ;  /* 0x00000001ff097887 */ /* 0x000fe40008000000 */
[----:B------:R-:W-:-:S02]  /*1c40*/  USEL UR5, UR5, URZ, UP0 ;  /* 0x000000ff05057287 */ /* 0x000fc40008000000 */
[----:B------:R-:W-:Y:S02]  /*1c50*/  UIADD3 UR14, UP0, UPT, UR26, 0x180, URZ ;  /* 0x000001801a0e7890 */ /* 0x000fe4000ff1e0ff */
[----:B------:R-:W-:Y:S01]  /*1c60*/  ULEA UR8, UR5, UR7, 0x3 ;  /* 0x0000000705087291 */ /* 0x000fe2000f8e18ff */
[----:B------:R-:W-:Y:S01]  /*1c70*/  LOP3.LUT R12, R12, UR9, RZ, 0x3c, !PT ;  /* 0x000000090c0c7c12 */ /* 0x000fe2000f8e3cff */
[----:B------:R-:W-:Y:S02]  /*1c80*/  USHF.L.U32 UR34, UR6, 0x5, URZ ;  /* 0x0000000506227899 */ /* 0x000fe400080006ff */
[----:B------:R-:W-:Y:S01]  /*1c90*/  UIADD3.X UR17, UPT, UPT, URZ, UR27, URZ, UP1, !UPT ;  /* 0x0000001bff117290 */ /* 0x000fe20008ffe4ff */
[----:B--2---:R-:W-:Y:S01]  /*1ca0*/  SHF.L.U32 R0, R12, 0x1f, RZ ;  /* 0x0000001f0c007819 */ /* 0x004fe200000006ff */
[----:B------:R-:W-:Y:S02]  /*1cb0*/  UIADD3 UR32, UPT, UPT, UR7, 0xc400, UR32 ;  /* 0x0000c40007207890 */ /* 0x000fe4000fffe020 */
[----:B------:R-:W-:Y:S01]  /*1cc0*/  UIADD3.X UR15, UPT, UPT, URZ, UR27, URZ, UP0, !UPT ;  /* 0x0000001bff0f7290 */ /* 0x000fe200087fe4ff */
[----:B------:R4:W1:Y:S01]  /*1cd0*/  SYNCS.PHASECHK.TRANS64.TRYWAIT P0, [UR8+0x70], R0 ;  /* 0x00007000ff0075a7 */ /* 0x0008620008001108 */
[----:B------:R-:W-:Y:S01]  /*1ce0*/  ULEA UR8, UR4, UR7, 0xd ;  /* 0x0000000704087291 */ /* 0x000fe2000f8e68ff */
[----:B------:R-:W-:Y:S01]  /*1cf0*/  UMOV UR13, 0x30000 ;  /* 0x00030000000d7882 */ /* 0x000fe20000000000 */
[----:B------:R-:W-:-:S02]  /*1d00*/  UMOV UR18, 0x0 ;  /* 0x0000000000127882 */ /* 0x000fc40000000000 */
[----:B------:R-:W-:Y:S01]  /*1d10*/  UIADD3 UR8, UPT, UPT, UR8, 0x1a400, URZ ;  /* 0x0001a40008087890 */ /* 0x000fe2000fffe0ff */
[----:B------:R-:W-:Y:S01]  /*1d20*/  UMOV UR19, 0x10000000 ;  /* 0x1000000000137882 */ /* 0x000fe20000000000 */
[----:B------:R-:W-:Y:S01]  /*1d30*/  UMOV UR12, UR36 ;  /* 0x00000024000c7c82 */ /* 0x000fe20008000000 */
[----:B------:R-:W-:Y:S01]  /*1d40*/  UMOV UR9, UR33 ;  /* 0x0000002100097c82 */ /* 0x000fe20008000000 */
[----:B------:R-:W-:Y:S01]  /*1d50*/  UMOV UR10, UR34 ;  /* 0x00000022000a7c82 */ /* 0x000fe20008000000 */
[----:B------:R2:W-:Y:S01]  /*1d60*/  UTMALDG.3D.MULTICAST [UR32], [UR16], UR13, desc[UR18] ;  /* 0x00001220100073b4 */ /* 0x0005e2000801180d */
[----:B------:R-:W-:Y:S01]  /*1d70*/  UIADD3 UR6, UPT, UPT, UR6, 0x1, URZ ;  /* 0x0000000106067890 */ /* 0x000fe2000fffe0ff */
[----:B------:R-:W-:-:S03]  /*1d80*/  UMOV UR4, UR5 ;  /* 0x0000000500047c82 */ /* 0x000fc60008000000 */
[----:B------:R-:W-:Y:S01]  /*1d90*/  UISETP.NE.AND UP0, UPT, UR6, UR21, UPT ;  /* 0x000000150600728c */ /* 0x000fe2000bf05270 */
[----:B------:R4:W-:Y:S01]  /*1da0*/  UTMALDG.3D [UR8], [UR14], desc[UR18] ;  /* 0x000012080e0075b4 */ /* 0x0009e20008011000 */
[----:B--2---:R-:W-:-:S07]  /*1db0*/  UMOV UR13, UR21 ;  /* 0x00000015000d7c82 */ /* 0x004fce0008000000 */
[----:B----4-:R-:W-:Y:S05]  /*1dc0*/  BRA.U UP0, `(.L_x_32) ;  /* 0xfffffffd004c7547 */ /* 0x010fea000b83ffff */
.L_x_26:
[----:B------:R-:W-:Y:S01]  /*1dd0*/  ULEA UR4, UR5, UR7, 0x3 ;  /* 0x0000000705047291 */ /* 0x000fe2000f8e18ff */
[----:B--2---:R-:W-:Y:S01]  /*1de0*/  SHF.L.U32 R0, R12, 0x1f, RZ ;  /* 0x0000001f0c007819 */ /* 0x004fe200000006ff */
[----:B------:R-:W-:Y:S01]  /*1df0*/  @!P1 SYNCS.ARRIVE.TRANS64.A1T0 RZ, [UR7+0x128], RZ ;  /* 0x000128ffffff99a7 */ /* 0x000fe20008100007 */
[----:B------:R-:W-:-:S06]  /*1e00*/  UISETP.GT.AND UP0, UPT, UR43, UR41, UPT ;  /* 0x000000292b00728c */ /* 0x000fcc000bf04270 */
[----:B-1-3--:R1:W2:Y:S03]  /*1e10*/  SYNCS.PHASECHK.TRANS64.TRYWAIT P0, [UR4+0x70], R0 ;  /* 0x00007000ff0075a7 */ /* 0x00a2a60008001104 */
[----:B------:R-:W-:Y:S05]  /*1e20*/  BRA.U !UP0, `(.L_x_33) ;  /* 0x0000000108bc7547 */ /* 0x000fea000b800000 */
[----:B------:R-:W-:Y:S01]  /*1e30*/  UIADD3 UR25, UPT, UPT, UR44, UR13, URZ ;  /* 0x0000000d2c197290 */ /* 0x000fe2000fffe0ff */
[----:B------:R-:W-:-:S11]  /*1e40*/  UMOV UR4, UR5 ;  /* 0x0000000500047c82 */ /* 0x000fd60008000000 */
.L_x_39:
[----:B------:R-:W-:Y:S01]  /*1e50*/  ULEA UR17, UR4, UR7, 0x3 ;  /* 0x0000000704117291 */ /* 0x000fe2000f8e18ff */
[----:B--2---:R-:W-:Y:S01]  /*1e60*/  @!P3 MOV R2, 0x3000 ;  /* 0x000030000002b802 */ /* 0x004fe20000000f00 */
[----:B--2-4-:R-:W-:Y:S10]  /*1e70*/  @P0 BRA `(.L_x_34) ;  /* 0x00000000000c0947 */ /* 0x014ff40003800000 */
[----:B------:R-:W-:-:S04]  /*1e80*/  SHF.L.U32 R3, R12, 0x1f, RZ ;  /* 0x0000001f0c037819 */ /* 0x000fc800000006ff */
[----:B------:R-:W2:Y:S02]  /*1e90*/  SYNCS.PHASECHK.TRANS64.TRYWAIT P0, [UR17+0x70], R3 ;  /* 0x00007003ff0075a7 */ /* 0x000ea40008001111 */
[----:B--2---:R-:W-:Y:S05]  /*1ea0*/  @!P0 BRA `(.L_x_35) ;  /* 0x0000009c00a88947 */ /* 0x004fea0003800000 */
.L_x_34:
[----:B------:R2:W-:Y:S01]  /*1eb0*/  @!P3 SYNCS.ARRIVE.TRANS64 RZ, [UR17], R2 ;  /* 0x00000002ffffb9a7 */ /* 0x0005e20008000011 */
[----:B------:R-:W-:-:S04]  /*1ec0*/  ULOP3.LUT UR5, UR24, 0x2, URZ, 0xfc, !UPT ;  /* 0x0000000218057892 */ /* 0x000fc8000f8efcff */
[----:B------:R-:W-:-:S09]  /*1ed0*/  UISETP.NE.AND UP0, UPT, UR5, 0x2, UPT ;  /* 0x000000020500788c */ /* 0x000fd2000bf05270 */
[----:B------:R-:W-:Y:S05]  /*1ee0*/  BRA.U UP0, `(.L_x_36) ;  /* 0x0000000100047547 */ /* 0x000fea000b800000 */
[----:B------:R-:W-:Y:S05]  /*1ef0*/  BPT.TRAP 0x1 ;  /* 0x000000040000795c */ /* 0x000fea0000300000 */
.L_x_36:
[----:B------:R-:W-:Y:S04]  /*1f00*/  BSSY.RECONVERGENT B0, `(.L_x_37) ;  /* 0x0000003000007945 */ /* 0x000fe80003800200 */
[----:B------:R-:W-:Y:S05]  /*1f10*/  @P2 BRA `(.L_x_38) ;  /* 0x0000000000042947 */ /* 0x000fea0003800000 */
[----:B------:R-:W-:Y:S05]  /*1f20*/  BPT.TRAP 0x1 ;  /* 0x000000040000795c */ /* 0x000fea0000300000 */
.L_x_38:
[----:B------:R-:W-:Y:S05]  /*1f30*/  BSYNC.RECONVERGENT B0 ;  /* 0x0000000000007941 */ /* 0x000fea0003800200 */
.L_x_37:
[----:B------:R-:W-:Y:S02]  /*1f40*/  UIADD3 UR5, UPT, UPT, UR4, 0x1, URZ ;  /* 0x0000000104057890 */ /* 0x000fe4000fffe0ff */
[----:B------:R-:W-:Y:S02]  /*1f50*/  UIADD3 UR14, UP1, UPT, UR26, 0x80, URZ ;  /* 0x000000801a0e7890 */ /* 0x000fe4000ff3e0ff */
[----:B------:R-:W-:Y:S02]  /*1f60*/  UISETP.NE.AND UP0, UPT, UR5, 0xe, UPT ;  /* 0x0000000e0500788c */ /* 0x000fe4000bf05270 */
[----:B------:R-:W-:Y:S02]  /*1f70*/  USHF.L.U32 UR18, UR13, 0x5, URZ ;  /* 0x000000050d127899 */ /* 0x000fe400080006ff */
[----:B------:R-:W-:Y:S02]  /*1f80*/  USEL UR8, URZ, 0x1, UP0 ;  /* 0x00000001ff087887 */ /* 0x000fe40008000000 */
[----:B------:R-:W-:-:S02]  /*1f90*/  USEL UR5, UR5, URZ, UP0 ;  /* 0x000000ff05057287 */ /* 0x000fc40008000000 */
[----:B------:R-:W-:Y:S02]  /*1fa0*/  UIADD3 UR22, UP0, UPT, UR26, 0x180, URZ ;  /* 0x000001801a167890 */ /* 0x000fe4000ff1e0ff */
[----:B------:R-:W-:Y:S01]  /*1fb0*/  LOP3.LUT R12, R12, UR8, RZ, 0x3c, !PT ;  /* 0x000000080c0c7c12 */ /* 0x000fe2000f8e3cff */
[----:B------:R-:W-:Y:S02]  /*1fc0*/  ULEA UR6, UR5, UR7, 0x3 ;  /* 0x0000000705067291 */ /* 0x000fe4000f8e18ff */
[----:B------:R-:W-:Y:S01]  /*1fd0*/  ULEA UR8, UR4, UR7, 0xd ;  /* 0x0000000704087291 */ /* 0x000fe2000f8e68ff */
[----:B-1----:R-:W-:Y:S01]  /*1fe0*/  SHF.L.U32 R0, R12, 0x1f, RZ ;  /* 0x0000001f0c007819 */ /* 0x002fe200000006ff */
[----:B------:R-:W-:Y:S02]  /*1ff0*/  ULEA UR16, UR4, UR29, 0xc ;  /* 0x0000001d04107291 */ /* 0x000fe4000f8e60ff */
[----:B------:R-:W-:Y:S02]  /*2000*/  UIADD3.X UR15, UPT, UPT, URZ, UR27, URZ, UP1, !UPT ;  /* 0x0000001bff0f7290 */ /* 0x000fe40008ffe4ff */
[----:B------:R-:W-:Y:S01]  /*2010*/  UIADD3 UR8, UPT, UPT, UR8, 0x1a400, URZ ;  /* 0x0001a40008087890 */ /* 0x000fe2000fffe0ff */
[----:B------:R3:W4:Y:S01]  /*2020*/  SYNCS.PHASECHK.TRANS64.TRYWAIT P0, [UR6+0x70], R0 ;  /* 0x00007000ff0075a7 */ /* 0x0007220008001106 */
[----:B------:R-:W-:Y:S01]  /*2030*/  UIADD3.X UR23, UPT, UPT, URZ, UR27, URZ, UP0, !UPT ;  /* 0x0000001bff177290 */ /* 0x000fe200087fe4ff */
[----:B------:R-:W-:Y:S01]  /*2040*/  UMOV UR6, 0x30000 ;  /* 0x0003000000067882 */ /* 0x000fe20000000000 */
[----:B------:R-:W-:Y:S01]  /*2050*/  UMOV UR30, 0x0 ;  /* 0x00000000001e7882 */ /* 0x000fe20000000000 */
[----:B------:R-:W-:Y:S01]  /*2060*/  UMOV UR31, 0x10000000 ;  /* 0x10000000001f7882 */ /* 0x000fe20000000000 */
[----:B------:R-:W-:Y:S01]  /*2070*/  UMOV UR19, UR35 ;  /* 0x0000002300137c82 */ /* 0x000fe20008000000 */
[----:B------:R-:W-:Y:S01]  /*2080*/  UMOV UR20, UR36 ;  /* 0x0000002400147c82 */ /* 0x000fe20008000000 */
[----:B------:R-:W-:Y:S01]  /*2090*/  UMOV UR12, UR36 ;  /* 0x00000024000c7c82 */ /* 0x000fe20008000000 */
[----:B------:R-:W-:Y:S01]  /*20a0*/  UMOV UR9, UR17 ;  /* 0x0000001100097c82 */ /* 0x000fe20008000000 */
[----:B------:R-:W-:Y:S01]  /*20b0*/  UMOV UR10, UR18 ;  /* 0x00000012000a7c82 */ /* 0x000fe20008000000 */
[----:B------:R3:W-:Y:S01]  /*20c0*/  UTMALDG.3D.MULTICAST [UR16], [UR14], UR6, desc[UR30] ;  /* 0x00001e100e0073b4 */ /* 0x0007e20008011806 */
[----:B------:R-:W-:Y:S01]  /*20d0*/  UIADD3 UR13, UPT, UPT, UR13, 0x1, URZ ;  /* 0x000000010d0d7890 */ /* 0x000fe2000fffe0ff */
[----:B------:R-:W-:-:S03]  /*20e0*/  UMOV UR4, UR5 ;  /* 0x0000000500047c82 */ /* 0x000fc60008000000 */
[----:B------:R-:W-:Y:S01]  /*20f0*/  UISETP.NE.AND UP0, UPT, UR13, UR25, UPT ;  /* 0x000000190d00728c */ /* 0x000fe2000bf05270 */
[----:B------:R3:W-:Y:S08]  /*2100*/  UTMALDG.3D [UR8], [UR22], desc[UR30] ;  /* 0x00001e08160075b4 */ /* 0x0007f00008011000 */
[----:B---3--:R-:W-:Y:S05]  /*2110*/  BRA.U UP0, `(.L_x_39) ;  /* 0xfffffffd004c7547 */ /* 0x008fea000b83ffff */
.L_x_33:
[C---:B------:R-:W-:Y:S01]  /*2120*/  LEA R3, R11.reuse, UR7, 0x3 ;  /* 0x000000070b037c11 */ /* 0x040fe2000f8e18ff */
[----:B------:R-:W-:Y:S01]  /*2130*/  NOP ;  /* 0x0000000000007918 */ /* 0x000fe20000000000 */
[----:B-1----:R-:W-:Y:S02]  /*2140*/  SHF.L.U32 R0, R10, 0x1f, RZ ;  /* 0x0000001f0a007819 */ /* 0x002fe400000006ff */
[----:B------:R-:W-:Y:S02]  /*2150*/  LEA R5, R11, UR7, 0x4 ;  /* 0x000000070b057c11 */ /* 0x000fe4000f8e20ff */
[----:B--2-4-:R-:W1:Y:S02]  /*2160*/  SYNCS.PHASECHK.TRANS64.TRYWAIT P0, [R3+URZ+0x130], R0 ;  /* 0x00013000030075a7 */ /* 0x014e6400080011ff */
[----:B-1----:R-:W-:Y:S05]  /*2170*/  @!P0 BRA `(.L_x_40) ;  /* 0x0000009c000c8947 */ /* 0x002fea0003800000 */
.L_x_147:
[----:B------:R-:W2:Y:S01]  /*2180*/  LDS.128 R4, [R5+0x1a0] ;  /* 0x0001a00005047984 */ /* 0x000ea20000000c00 */
[----:B------:R-:W-:Y:S01]  /*2190*/  UISETP.GE.AND UP0, UPT, UR42, 0x1, UPT ;  /* 0x000000012a00788c */ /* 0x000fe2000bf06270 */
[----:B------:R-:W-:Y:S01]  /*21a0*/  @!PT LDS RZ, [RZ] ;  /* 0x00000000fffff984 */ /* 0x000fe20000000800 */
[----:B------:R-:W-:Y:S01]  /*21b0*/  @!PT LDS RZ, [RZ] ;  /* 0x00000000fffff984 */ /* 0x000fe20000000800 */
[----:B------:R-:W-:Y:S01]  /*21c0*/  @!PT LDS RZ, [RZ] ;  /* 0x00000000fffff984 */ /* 0x000fe20000000800 */
[----:B------:R-:W-:Y:S01]  /*21d0*/  @!PT LDS RZ, [RZ] ;  /* 0x00000000fffff984 */ /* 0x000fe20000000800 */
[----:B------:R3:W-:Y:S06]  /*21e0*/  MEMBAR.ALL.CTA ;  /* 0x0000000000007992 */ /* 0x0007ec0000008000 */
[----:B---3--:R-:W3:Y:S01]  /*21f0*/  FENCE.VIEW.ASYNC.S ;  /* 0x00000000000073c6 */ /* 0x008ee20000000000 */
[----:B--2---:R-:W-:-:S13]  /*2200*/  LOP3.LUT P0, RZ, R6, 0x1, RZ, 0xc0, !PT ;  /* 0x0000000106ff7812 */ /* 0x004fda000780c0ff */
[----:B---3--:R-:W-:Y:S01]  /*2210*/  VOTEU.ANY UP1, P0 ;  /* 0x0000000000ff7886 */ /* 0x008fe20000020100 */
[----:B------:R-:W-:-:S13]  /*2220*/  PLOP3.LUT P0, PT, PT, PT, UP1, 0x80, 0x8 ;  /* 0x000000000008781c */ /* 0x000fda0003f0f018 */
[----:B-1----:R-:W-:Y:S02]  /*2230*/  @P0 LOP3.LUT R0, R5, 0xffff, RZ, 0xc0, !PT ;  /* 0x0000ffff05000812 */ /* 0x002fe400078ec0ff */
[----:B------:R-:W-:Y:S02]  /*2240*/  @P0 MOV R2, R4 ;  /* 0x0000000400020202 */ /* 0x000fe40000000f00 */
[----:B------:R-:W-:Y:S01]  /*2250*/  @P0 R2UR UR6, R0 ;  /* 0x00000000000602ca */ /* 0x000fe200000e0000 */
[----:B------:R-:W-:Y:S01]  /*2260*/  VIADD R0, R3, 0x140 ;  /* 0x0000014003007836 */ /* 0x000fe20000000000 */
[----:B------:R-:W-:Y:S02]  /*2270*/  @P0 SHF.R.U32.HI R4, RZ, 0x10, R5 ;  /* 0x00000010ff040819 */ /* 0x000fe40000011605 */
[----:B------:R-:W-:Y:S02]  /*2280*/  @P0 R2UR UR8, R2 ;  /* 0x00000000020802ca */ /* 0x000fe400000e0000 */
[----:B------:R-:W-:-:S02]  /*2290*/  PRMT R0, RZ, 0x654, R0 ;  /* 0x00000654ff007816 */ /* 0x000fc40000000000 */
[----:B------:R-:W-:Y:S02]  /*22a0*/  @P0 R2UR UR4, R4 ;  /* 0x00000000040402ca */ /* 0x000fe400000e0000 */
[----:B------:R1:W-:Y:S03]  /*22b0*/  SYNCS.ARRIVE.TRANS64.RED.A1T0 RZ, [R0+URZ], RZ ;  /* 0x000000ff00ff79a7 */ /* 0x0003e600081004ff */
[----:B------:R-:W-:-:S04]  /*22c0*/  @UP1 UMOV UR37, UR6 ;  /* 0x0000000600251c82 */ /* 0x000fc80008000000 */
[----:B------:R-:W-:-:S04]  /*22d0*/  @UP1 UMOV UR38, UR8 ;  /* 0x0000000800261c82 */ /* 0x000fc80008000000 */
[----:B------:R-:W-:Y:S01]  /*22e0*/  @UP1 UMOV UR36, UR4 ;  /* 0x0000000400241c82 */ /* 0x000fe20008000000 */
[----:B------:R-:W-:Y:S05]  /*22f0*/  BRA.U !UP0, `(.L_x_41) ;  /* 0x0000000108d47547 */ /* 0x000fea000b800000 */
[----:B------:R-:W2:Y:S01]  /*2300*/  LDCU.128 UR12, c[0x0][0xb10] ;  /* 0x00016200ff0c77ac */ /* 0x000ea20008000c00 */
[----:B------:R-:W3:Y:S01]  /*2310*/  LDCU UR25, c[0x0][0xb20] ;  /* 0x00016400ff1977ac */ /* 0x000ee20008000800 */
[----:B------:R-:W4:Y:S01]  /*2320*/  LDCU UR20, c[0x0][0xb0c] ;  /* 0x00016180ff1477ac */ /* 0x000f220008000800 */
[----:B------:R-:W1:Y:S01]  /*2330*/  LDCU.64 UR10, c[0x0][0xb28] ;  /* 0x00016500ff0a77ac */ /* 0x000e620008000a00 */
[----:B------:R-:W-:Y:S02]  /*2340*/  UISETP.NE.AND UP3, UPT, UR42, 0x1, UPT ;  /* 0x000000012a00788c */ /* 0x000fe4000bf65270 */
[----:B--2---:R-:W-:Y:S02]  /*2350*/  UIMAD.WIDE.U32 UR16, UR39, UR15, URZ ;  /* 0x0000000f271072a5 */ /* 0x004fe4000f8e00ff */
[----:B------:R-:W-:Y:S02]  /*2360*/  UIMAD.WIDE.U32 UR8, UR40, UR12, URZ ;  /* 0x0000000c280872a5 */ /* 0x000fe4000f8e00ff */
[----:B------:R-:W-:-:S02]  /*2370*/  UISETP.NE.AND UP0, UPT, UR14, 0x1, UPT ;  /* 0x000000010e00788c */ /* 0x000fc4000bf05270 */
[----:B------:R-:W-:Y:S01]  /*2380*/  UIMAD.WIDE.U32 UR22, UR37, UR15, URZ ;  /* 0x0000000f251672a5 */ /* 0x000fe2000f8e00ff */
[----:B------:R-:W-:Y:S02]  /*2390*/  UMOV UR16, UR17 ;  /* 0x0000001100107c82 */ /* 0x000fe40008000000 */
[----:B------:R-:W-:Y:S01]  /*23a0*/  UMOV UR8, UR9 ;  /* 0x0000000900087c82 */ /* 0x000fe20008000000 */
[----:B---3--:R-:W-:Y:S02]  /*23b0*/  USHF.R.U32.HI UR16, URZ, UR25, UR16 ;  /* 0x00000019ff107299 */ /* 0x008fe40008011610 */
[----:B----4-:R-:W-:Y:S02]  /*23c0*/  UISETP.NE.AND UP2, UPT, UR20, 0x1, UPT ;  /* 0x000000011400788c */ /* 0x010fe4000bf45270 */
[----:B------:R-:W-:Y:S02]  /*23d0*/  USHF.R.U32.HI UR8, URZ, UR13, UR8 ;  /* 0x0000000dff087299 */ /* 0x000fe40008011608 */
[----:B------:R-:W-:-:S02]  /*23e0*/  USEL UR6, UR39, UR16, !UP0 ;  /* 0x0000001027067287 */ /* 0x000fc4000c000000 */
[----:B------:R-:W-:Y:S02]  /*23f0*/  USEL UR8, UR40, UR8, !UP2 ;  /* 0x0000000828087287 */ /* 0x000fe4000d000000 */
[----:B-1----:R-:W-:Y:S01]  /*2400*/  UIMAD.WIDE.U32 UR16, UR6, UR10, URZ ;  /* 0x0000000a061072a5 */ /* 0x002fe2000f8e00ff */
[----:B------:R-:W-:Y:S01]  /*2410*/  UMOV UR4, UR23 ;  /* 0x0000001700047c82 */ /* 0x000fe20008000000 */
[----:B------:R-:W-:Y:S02]  /*2420*/  UIMAD.WIDE.U32 UR18, UR38, UR12, URZ ;  /* 0x0000000c261272a5 */ /* 0x000fe4000f8e00ff */
[----:B------:R-:W-:-:S03]  /*2430*/  UIMAD.WIDE.U32 UR22, UR8, UR10, URZ ;  /* 0x0000000a081672a5 */ /* 0x000fc6000f8e00ff */
[----:B------:R-:W-:Y:S01]  /*2440*/  UMOV UR16, UR17 ;  /* 0x0000001100107c82 */ /* 0x000fe20008000000 */
[----:B------:R-:W-:Y:S02]  /*2450*/  USHF.R.U32.HI UR4, URZ, UR25, UR4 ;  /* 0x00000019ff047299 */ /* 0x000fe40008011604 */
[----:B------:R-:W-:Y:S01]  /*2460*/  @UP3 USHF.R.U32.HI UR6, URZ, UR11, UR16 ;  /* 0x0000000bff063299 */ /* 0x000fe20008011610 */
[----:B------:R-:W-:Y:S01]  /*2470*/  UMOV UR18, UR19 ;  /* 0x0000001300127c82 */ /* 0x000fe20008000000 */
[----:B------:R-:W-:Y:S01]  /*2480*/  UMOV UR22, UR23 ;  /* 0x0000001700167c82 */ /* 0x000fe20008000000 */
[----:B------:R-:W-:Y:S02]  /*2490*/  USHF.R.U32.HI UR13, URZ, UR13, UR18 ;  /* 0x0000000dff0d7299 */ /* 0x000fe40008011612 */
[----:B------:R-:W-:Y:S02]  /*24a0*/  USEL UR4, UR37, UR4, !UP0 ;  /* 0x0000000425047287 */ /* 0x000fe4000c000000 */
[----:B------:R-:W-:-:S02]  /*24b0*/  @UP3 USHF.R.U32.HI UR8, URZ, UR11, UR22 ;  /* 0x0000000bff083299 */ /* 0x000fc40008011616 */
[----:B------:R-:W-:Y:S02]  /*24c0*/  UIMAD UR9, UR42, UR6, URZ ;  /* 0x000000062a0972a4 */ /* 0x000fe4000f8e02ff */
[----:B------:R-:W-:Y:S02]  /*24d0*/  USEL UR6, UR38, UR13, !UP2 ;  /* 0x0000000d26067287 */ /* 0x000fe4000d000000 */
[----:B------:R-:W-:Y:S02]  /*24e0*/  UIMAD UR12, UR42, UR8, URZ ;  /* 0x000000082a0c72a4 */ /* 0x000fe4000f8e02ff */
[----:B------:R-:W-:Y:S02]  /*24f0*/  UISETP.GE.AND UP0, UPT, UR4, UR9, UPT ;  /* 0x000000090400728c */ /* 0x000fe4000bf06270 */
[----:B------:R-:W-:Y:S02]  /*2500*/  UIMAD.WIDE.U32 UR16, UR4, UR10, URZ ;  /* 0x0000000a041072a5 */ /* 0x000fe4000f8e00ff */
[----:B------:R-:W-:-:S02]  /*2510*/  UISETP.GE.OR UP0, UPT, UR6, UR12, UP0 ;  /* 0x0000000c0600728c */ /* 0x000fc40008706670 */
        /* <DEDUP_REMOVED lines=19> */
.L_x_41:
[----:B------:R-:W2:Y:S02]  /*2650*/  LDCU UR4, c[0x0][0xb30] ;  /* 0x00016600ff0477ac */ /* 0x000ea40008000800 */
[----:B--2---:R-:W-:-:S09]  /*2660*/  UISETP.NE.AND UP0, UPT, UR4, 0x1, UPT ;  /* 0x000000010400788c */ /* 0x004fd2000bf05270 */
[----:B------:R-:W-:Y:S05]  /*2670*/  BRA.U UP0, `(.L_x_42) ;  /* 0x0000000100447547 */ /* 0x000fea000b800000 */
[----:B------:R-:W2:Y:S01]  /*2680*/  LDCU.128 UR12, c[0x0][0xb10] ;  /* 0x00016200ff0c77ac */ /* 0x000ea20008000c00 */
[----:B------:R-:W3:Y:S01]  /*2690*/  LDCU UR16, c[0x0][0xb0c] ;  /* 0x00016180ff1077ac */ /* 0x000ee20008000800 */
[----:B------:R-:W4:Y:S01]  /*26a0*/  LDCU UR17, c[0x0][0xb20] ;  /* 0x00016400ff1177ac */ /* 0x000f220008000800 */
[----:B--2---:R-:W-:Y:S02]  /*26b0*/  UIMAD.WIDE.U32 UR10, UR38, UR12, URZ ;  /* 0x0000000c260a72a5 */ /* 0x004fe4000f8e00ff */
[----:B------:R-:W-:Y:S02]  /*26c0*/  UIMAD.WIDE.U32 UR8, UR37, UR15, URZ ;  /* 0x0000000f250872a5 */ /* 0x000fe4000f8e00ff */
[----:B---3--:R-:W-:Y:S02]  /*26d0*/  UISETP.NE.AND UP2, UPT, UR16, 0x1, UPT ;  /* 0x000000011000788c */ /* 0x008fe4000bf45270 */
[----:B------:R-:W-:Y:S01]  /*26e0*/  UISETP.NE.AND UP0, UPT, UR14, 0x1, UPT ;  /* 0x000000010e00788c */ /* 0x000fe2000bf05270 */
[----:B------:R-:W-:-:S02]  /*26f0*/  UMOV UR6, UR11 ;  /* 0x0000000b00067c82 */ /* 0x000fc40008000000 */
[----:B------:R-:W-:Y:S01]  /*2700*/  UMOV UR4, UR9 ;  /* 0x0000000900047c82 */ /* 0x000fe20008000000 */
[----:B------:R-:W-:Y:S02]  /*2710*/  USHF.R.U32.HI UR6, URZ, UR13, UR6 ;  /* 0x0000000dff067299 */ /* 0x000fe40008011606 */
[----:B----4-:R-:W-:Y:S02]  /*2720*/  USHF.R.U32.HI UR4, URZ, UR17, UR4 ;  /* 0x00000011ff047299 */ /* 0x010fe40008011604 */
[----:B------:R-:W-:Y:S02]  /*2730*/  USEL UR6, UR38, UR6, !UP2 ;  /* 0x0000000626067287 */ /* 0x000fe4000d000000 */
[----:B------:R-:W-:-:S04]  /*2740*/  USEL UR4, UR37, UR4, !UP0 ;  /* 0x0000000425047287 */ /* 0x000fc8000c000000 */
[----:B------:R-:W-:Y:S02]  /*2750*/  UIADD3 UR8, UPT, UPT, UR6, -UR4, URZ ;  /* 0x8000000406087290 */ /* 0x000fe4000fffe0ff */
[----:B------:R-:W-:Y:S02]  /*2760*/  UIADD3 UR4, UPT, UPT, -UR6, UR4, URZ ;  /* 0x0000000406047290 */ /* 0x000fe4000fffe1ff */
[----:B------:R-:W-:Y:S02]  /*2770*/  UIMAD UR37, UR8, UR14, UR37 ;  /* 0x0000000e082572a4 */ /* 0x000fe4000f8e0225 */
[----:B------:R-:W-:-:S12]  /*2780*/  UIMAD UR38, UR4, UR16, UR38 ;  /* 0x00000010042672a4 */ /* 0x000fd8000f8e0226 */
.L_x_42:
[----:B------:R-:W-:Y:S01]  /*2790*/  VIADD R11, R11, 0x1 ;  /* 0x000000010b0b7836 */ /* 0x000fe20000000000 */
[----:B------:R-:W-:Y:S01]  /*27a0*/  R2UR UR4, R160 ;  /* 0x00000000a00472ca */ /* 0x000fe200000e0000 */
[----:B------:R-:W-:Y:S01]  /*27b0*/  UIADD3 UR20, UPT, UPT, UR37, UR59, URZ ;  /* 0x0000003b25147290 */ /* 0x000fe2000fffe0ff */
[----:B------:R-:W-:Y:S02]  /*27c0*/  PLOP3.LUT P1, PT, PT, PT, PT, 0x80, 0x8 ;  /* 0x000000000008781c */ /* 0x000fe40003f2f070 */
[----:B------:R-:W-:-:S04]  /*27d0*/  ISETP.NE.AND P0, PT, R11, 0x2, PT ;  /* 0x000000020b00780c */ /* 0x000fc80003f05270 */
[----:B------:R-:W-:Y:S02]  /*27e0*/  SEL R3, RZ, 0x1, P0 ;  /* 0x00000001ff037807 */ /* 0x000fe40000000000 */
[----:B------:R-:W-:Y:S02]  /*27f0*/  SEL R11, R11, RZ, P0 ;  /* 0x000000ff0b0b7207 */ /* 0x000fe40000000000 */
[----:B------:R-:W-:Y:S01]  /*2800*/  LOP3.LUT R10, R10, R3, RZ, 0x3c, !PT ;  /* 0x000000030a0a7212 */ /* 0x000fe200078e3cff */
[----:B------:R-:W-:Y:S01]  /*2810*/  UIADD3 UR16, UPT, UPT, UR38, UR4, URZ ;  /* 0x0000000426107290 */ /* 0x000fe2000fffe0ff */
[----:B------:R-:W-:Y:S11]  /*2820*/  BRA.U UP1, `(.L_x_43) ;  /* 0xfffffff101587547 */ /* 0x000ff6000b83ffff */
[----:B------:R-:W-:Y:S01]  /*2830*/  UIADD3 UR7, UPT, UPT, UR7, 0x70, URZ ;  /* 0x0000007007077890 */ /* 0x000fe2000fffe0ff */
[----:B------:R-:W-:-:S03]  /*2840*/  SHF.L.U32 R3, R12, 0x1f, RZ ;  /* 0x0000001f0c037819 */ /* 0x000fc600000006ff */
[----:B------:R-:W-:-:S09]  /*2850*/  ULEA UR4, UR5, UR7, 0x3 ;  /* 0x0000000705047291 */ /* 0x000fd2000f8e18ff */
[----:B------:R-:W2:Y:S02]  /*2860*/  SYNCS.PHASECHK.TRANS64.TRYWAIT P0, [UR4], R3 ;  /* 0x00000003ff0075a7 */ /* 0x000ea40008001104 */
[----:B--2---:R-:W-:Y:S05]  /*2870*/  @!P0 BRA `(.L_x_44) ;  /* 0x0000009400608947 */ /* 0x004fea0003800000 */
.L_x_149:
[----:B------:R-:W-:-:S04]  /*2880*/  UIADD3 UR4, UPT, UPT, UR5, 0x1, URZ ;  /* 0x0000000105047890 */ /* 0x000fc8000fffe0ff */
[----:B------:R-:W-:-:S04]  /*2890*/  UISETP.NE.AND UP0, UPT, UR4, 0xe, UPT ;  /* 0x0000000e0400788c */ /* 0x000fc8000bf05270 */
[----:B------:R-:W-:Y:S02]  /*28a0*/  USEL UR6, URZ, 0x1, UP0 ;  /* 0x00000001ff067887 */ /* 0x000fe40008000000 */
[----:B------:R-:W-:-:S04]  /*28b0*/  USEL UR4, UR4, URZ, UP0 ;  /* 0x000000ff04047287 */ /* 0x000fc80008000000 */
[----:B------:R-:W-:Y:S01]  /*28c0*/  ULEA UR5, UR4, UR7, 0x3 ;  /* 0x0000000704057291 */ /* 0x000fe2000f8e18ff */
[----:B------:R-:W-:-:S04]  /*28d0*/  LOP3.LUT R2, R12, UR6, RZ, 0x3c, !PT ;  /* 0x000000060c027c12 */ /* 0x000fc8000f8e3cff */
[----:B-1----:R-:W-:-:S04]  /*28e0*/  SHF.L.U32 R3, R2, 0x1f, RZ ;  /* 0x0000001f02037819 */ /* 0x002fc800000006ff */
[----:B------:R-:W1:Y:S02]  /*28f0*/  SYNCS.PHASECHK.TRANS64.TRYWAIT P0, [UR5], R3 ;  /* 0x00000003ff0075a7 */ /* 0x000e640008001105 */
[----:B-1----:R-:W-:Y:S05]  /*2900*/  @!P0 BRA `(.L_x_45) ;  /* 0x0000009400548947 */ /* 0x002fea0003800000 */
.L_x_151:
        /* <DEDUP_REMOVED lines=9> */
.L_x_153:
        /* <DEDUP_REMOVED lines=9> */
.L_x_155:
        /* <DEDUP_REMOVED lines=9> */
.L_x_157:
        /* <DEDUP_REMOVED lines=9> */
.L_x_159:
        /* <DEDUP_REMOVED lines=9> */
.L_x_161:
        /* <DEDUP_REMOVED lines=9> */
.L_x_163:
        /* <DEDUP_REMOVED lines=9> */
.L_x_165:
        /* <DEDUP_REMOVED lines=9> */
.L_x_167:
        /* <DEDUP_REMOVED lines=9> */
.L_x_169:
        /* <DEDUP_REMOVED lines=9> */
.L_x_171:
        /* <DEDUP_REMOVED lines=9> */
.L_x_173:
[----:B------:R-:W-:-:S04]  /*2f40*/  UIADD3 UR4, UPT, UPT, UR4, 0x1, URZ ;  /* 0x0000000104047890 */ /* 0x000fc8000fffe0ff */
[----:B------:R-:W-:-:S04]  /*2f50*/  UISETP.NE.AND UP0, UPT, UR4, 0xe, UPT ;  /* 0x0000000e0400788c */ /* 0x000fc8000bf05270 */
[----:B------:R-:W-:Y:S02]  /*2f60*/  USEL UR5, URZ, 0x1, UP0 ;  /* 0x00000001ff057887 */ /* 0x000fe40008000000 */
[----:B------:R-:W-:-:S04]  /*2f70*/  USEL UR4, UR4, URZ, UP0 ;  /* 0x000000ff04047287 */ /* 0x000fc80008000000 */
[----:B------:R-:W-:Y:S01]  /*2f80*/  ULEA UR4, UR4, UR7, 0x3 ;  /* 0x0000000704047291 */ /* 0x000fe2000f8e18ff */
[----:B-1----:R-:W-:-:S04]  /*2f90*/  LOP3.LUT R3, R2, UR5, RZ, 0x3c, !PT ;  /* 0x0000000502037c12 */ /* 0x002fc8000f8e3cff */
[----:B------:R-:W-:Y:S01]  /*2fa0*/  SHF.L.U32 R3, R3, 0x1f, RZ ;  /* 0x0000001f03037819 */ /* 0x000fe200000006ff */
[----:B------:R-:W-:-:S07]  /*2fb0*/  IMAD.U32 R0, RZ, RZ, UR4 ;  /* 0x00000004ff007e24 */ /* 0x000fce000f8e00ff */
.L_x_57:
[----:B-1----:R1:W2:Y:S02]  /*2fc0*/  SYNCS.PHASECHK.TRANS64.TRYWAIT P0, [R0+URZ], R3 ;  /* 0x00000003000075a7 */ /* 0x0022a400080011ff */
[----:B--2---:R-:W-:Y:S05]  /*2fd0*/  @!P0 NANOSLEEP.SYNCS 0x989680 ;  /* 0x009896800000895d */ /* 0x004fea0003900000 */
[----:B------:R-:W2:Y:S02]  /*2fe0*/  @!P0 SYNCS.PHASECHK.TRANS64 P0, [R0+URZ], R3 ;  /* 0x00000003000085a7 */ /* 0x000ea400080010ff */
[----:B--2---:R-:W-:Y:S05]  /*2ff0*/  @P0 EXIT ;  /* 0x000000000000094d */ /* 0x004fea0003800000 */
[----:B------:R-:W-:Y:S05]  /*3000*/  BRA `(.L_x_57) ;  /* 0xfffffffc00ec7947 */ /* 0x000fea000383ffff */
.L_x_23:
[----:B------:R-:W1:Y:S02]  /*3010*/  S2UR UR4, SR_CgaCtaId ;  /* 0x00000000000479c3 */ /* 0x000e640000008800 */
[----:B-1----:R-:W-:-:S04]  /*3020*/  UISETP.NE.AND UP0, UPT, UR4, URZ, UPT ;  /* 0x000000ff0400728c */ /* 0x002fc8000bf05270 */
[----:B------:R-:W-:-:S09]  /*3030*/  UISETP.NE.OR UP0, UPT, UR17, 0x1, UP0 ;  /* 0x000000011100788c */ /* 0x000fd20008705670 */
[----:B------:R-:W-:Y:S05]  /*3040*/  BRA.U UP0, `(.L_x_58) ;  /* 0x00000005004c7547 */ /* 0x000fea000b800000 */
[----:B------:R-:W1:Y:S01]  /*3050*/  S2UR UR5, SR_CgaCtaId ;  /* 0x00000000000579c3 */ /* 0x000e620000008800 */
[----:B------:R-:W-:Y:S01]  /*3060*/  UMOV UR4, 0x400 ;  /* 0x0000040000047882 */ /* 0x000fe20000000000 */
[----:B------:R-:W-:Y:S01]  /*3070*/  ISETP.GE.U32.AND P2, PT, R0, 0x2, PT ;  /* 0x000000020000780c */ /* 0x000fe20003f46070 */
[----:B------:R-:W-:Y:S01]  /*3080*/  IMAD.MOV.U32 R12, RZ, RZ, 0x1 ;  /* 0x00000001ff0c7424 */ /* 0x000fe200078e00ff */
[----:B------:R-:W-:Y:S02]  /*3090*/  CS2R R10, SRZ ;  /* 0x00000000000a7805 */ /* 0x000fe4000001ff00 */
[----:B------:R-:W-:Y:S01]  /*30a0*/  CS2R R8, SRZ ;  /* 0x0000000000087805 */ /* 0x000fe2000001ff00 */
[----:B-1----:R-:W-:-:S03]  /*30b0*/  ULEA UR6, UR5, UR4, 0x18 ;  /* 0x0000000405067291 */ /* 0x002fc6000f8ec0ff */
[----:B------:R-:W-:-:S09]  /*30c0*/  UMOV UR5, URZ ;  /* 0x000000ff00057c82 */ /* 0x000fd20008000000 */
.L_x_62:
[----:B------:R-:W-:Y:S02]  /*30d0*/  LEA R2, R8, UR6, 0x3 ;  /* 0x0000000608027c11 */ /* 0x000fe4000f8e18ff */
[----:B------:R-:W-:-:S03]  /*30e0*/  SHF.L.U32 R5, R9, 0x1f, RZ ;  /* 0x0000001f09057819 */ /* 0x000fc600000006ff */
[----:B------:R-:W-:Y:S01]  /*30f0*/  VIADD R4, R2, 0x180 ;  /* 0x0000018002047836 */ /* 0x000fe20000000000 */
[----:B------:R-:W1:Y:S02]  /*3100*/  SYNCS.PHASECHK.TRANS64.TRYWAIT P0, [R2+URZ+0x170], R5 ;  /* 0x00017005020075a7 */ /* 0x000e6400080011ff */
[----:B-1----:R-:W-:Y:S05]  /*3110*/  @!P0 BRA `(.L_x_59) ;  /* 0x0000009000708947 */ /* 0x002fea0003800000 */
.L_x_174:
[----:B------:R-:W-:Y:S01]  /*3120*/  ULEA UR4, UR5, UR6, 0x3 ;  /* 0x0000000605047291 */ /* 0x000fe2000f8e18ff */
[----:B------:R-:W-:Y:S02]  /*3130*/  PRMT R4, RZ, 0x654, R4 ;  /* 0x00000654ff047816 */ /* 0x000fe40000000004 */
[----:B-1----:R-:W-:Y:S01]  /*3140*/  SHF.L.U32 R5, R12, 0x1f, RZ ;  /* 0x0000001f0c057819 */ /* 0x002fe200000006ff */
[----:B------:R-:W-:Y:S01]  /*3150*/  UIADD3 UR7, UPT, UPT, UR4, 0x130, URZ ;  /* 0x0000013004077890 */ /* 0x000fe2000fffe0ff */
[----:B------:R1:W-:Y:S05]  /*3160*/  SYNCS.ARRIVE.TRANS64.RED.A1T0 RZ, [R4+URZ], RZ ;  /* 0x000000ff04ff79a7 */ /* 0x0003ea00081004ff */
[----:B------:R-:W-:Y:S01]  /*3170*/  IMAD.U32 R7, RZ, RZ, UR7 ;  /* 0x00000007ff077e24 */ /* 0x000fe2000f8e00ff */
[----:B------:R-:W2:Y:S04]  /*3180*/  SYNCS.PHASECHK.TRANS64.TRYWAIT P0, [UR4+0x140], R5 ;  /* 0x00014005ff0075a7 */ /* 0x000ea80008001104 */
[----:B------:R-:W-:Y:S01]  /*3190*/  PRMT R6, R0, 0x654, R7 ;  /* 0x0000065400067816 */ /* 0x000fe20000000007 */
[----:B-1----:R-:W-:Y:S01]  /*31a0*/  @!P2 IMAD.MOV.U32 R4, RZ, RZ, 0x10 ;  /* 0x00000010ff04a424 */ /* 0x002fe200078e00ff */
[----:B--2---:R-:W-:Y:S06]  /*31b0*/  @!P0 BRA `(.L_x_60) ;  /* 0x00000090005c8947 */ /* 0x004fec0003800000 */
.L_x_176:
[----:B------:R-:W-:Y:S01]  /*31c0*/  ULEA UR8, UR5, UR6, 0x4 ;  /* 0x0000000605087291 */ /* 0x000fe2000f8e20ff */
[----:B------:R-:W-:Y:S01]  /*31d0*/  SEL R3, R6, R3, !P2 ;  /* 0x0000000306037207 */ /* 0x000fe20005000000 */
[----:B------:R-:W-:Y:S01]  /*31e0*/  UIADD3 UR9, UPT, UPT, UR4, 0x130, URZ ;  /* 0x0000013004097890 */ /* 0x000fe2000fffe0ff */
[----:B-1----:R-:W-:Y:S01]  /*31f0*/  LEA R2, R11, UR6, 0x3 ;  /* 0x000000060b027c11 */ /* 0x002fe2000f8e18ff */
[----:B------:R-:W-:Y:S01]  /*3200*/  UIADD3 UR8, UPT, UPT, UR8, 0x1a0, URZ ;  /* 0x000001a008087890 */ /* 0x000fe2000fffe0ff */
[----:B------:R-:W-:Y:S01]  /*3210*/  SHF.L.U32 R5, R10, 0x1f, RZ ;  /* 0x0000001f0a057819 */ /* 0x000fe200000006ff */
[----:B------:R1:W-:Y:S01]  /*3220*/  @!P2 SYNCS.ARRIVE.TRANS64.RED RZ, [R3+URZ], R4 ;  /* 0x0000000403ffa9a7 */ /* 0x0003e200080004ff */
[----:B------:R-:W-:Y:S01]  /*3230*/  UIADD3 UR4, UPT, UPT, UR5, 0x1, URZ ;  /* 0x0000000105047890 */ /* 0x000fe2000fffe0ff */
[----:B------:R-:W-:-:S03]  /*3240*/  VIADD R8, R8, 0x1 ;  /* 0x0000000108087836 */ /* 0x000fc60000000000 */
[----:B------:R-:W-:Y:S02]  /*3250*/  UISETP.NE.AND UP0, UPT, UR4, 0x2, UPT ;  /* 0x000000020400788c */ /* 0x000fe4000bf05270 */
[----:B------:R-:W-:Y:S06]  /*3260*/  UGETNEXTWORKID.BROADCAST [UR8], [UR9] ;  /* 0x00000000080073ca */ /* 0x000fec0008000100 */
[----:B------:R-:W-:Y:S01]  /*3270*/  USEL UR7, URZ, 0x1, UP0 ;  /* 0x00000001ff077887 */ /* 0x000fe20008000000 */
[----:B------:R-:W-:Y:S01]  /*3280*/  ISETP.NE.AND P0, PT, R8, 0x2, PT ;  /* 0x000000020800780c */ /* 0x000fe20003f05270 */
[----:B------:R-:W-:Y:S01]  /*3290*/  USEL UR5, UR4, URZ, UP0 ;  /* 0x000000ff04057287 */ /* 0x000fe20008000000 */
[----:B------:R-:W2:Y:S03]  /*32a0*/  SYNCS.PHASECHK.TRANS64.TRYWAIT P1, [R2+URZ+0x130], R5 ;  /* 0x00013005020075a7 */ /* 0x000ea600080211ff */
[----:B------:R-:W-:Y:S01]  /*32b0*/  LOP3.LUT R12, R12, UR7, RZ, 0x3c, !PT ;  /* 0x000000070c0c7c12 */ /* 0x000fe2000f8e3cff */
[----:B-12---:R-:W-:Y:S07]  /*32c0*/  @!P1 BRA `(.L_x_61) ;  /* 0x0000009000309947 */ /* 0x006fee0003800000 */
.L_x_177:
[C---:B------:R-:W-:Y:S01]  /*32d0*/  LEA R4, R11.reuse, UR6, 0x4 ;  /* 0x000000060b047c11 */ /* 0x040fe2000f8e20ff */
[----:B-1----:R-:W-:Y:S01]  /*32e0*/  VIADD R2, R2, 0x140 ;  /* 0x0000014002027836 */ /* 0x002fe20000000000 */
[----:B------:R-:W-:Y:S01]  /*32f0*/  SEL R8, R8, RZ, P0 ;  /* 0x000000ff08087207 */ /* 0x000fe20000000000 */
[----:B------:R-:W-:-:S03]  /*3300*/  VIADD R11, R11, 0x1 ;  /* 0x000000010b0b7836 */ /* 0x000fc60000000000 */
[----:B------:R-:W1:Y:S01]  /*3310*/  LDS.128 R4, [R4+0x1a0] ;  /* 0x0001a00004047984 */ /* 0x000e620000000c00 */
[----:B------:R-:W-:Y:S02]  /*3320*/  PRMT R2, RZ, 0x654, R2 ;  /* 0x00000654ff027816 */ /* 0x000fe40000000002 */
[C---:B------:R-:W-:Y:S01]  /*3330*/  ISETP.NE.AND P1, PT, R11.reuse, 0x2, PT ;  /* 0x000000020b00780c */ /* 0x040fe20003f25270 */
[----:B------:R-:W-:Y:S01]  /*3340*/  @!PT LDS RZ, [RZ] ;  /* 0x00000000fffff984 */ /* 0x000fe20000000800 */
[----:B------:R-:W-:Y:S01]  /*3350*/  @!PT LDS RZ, [RZ] ;  /* 0x00000000fffff984 */ /* 0x000fe20000000800 */
[----:B------:R-:W-:Y:S01]  /*3360*/  @!PT LDS RZ, [RZ] ;  /* 0x00000000fffff984 */ /* 0x000fe20000000800 */
[----:B------:R-:W-:Y:S01]  /*3370*/  @!PT LDS RZ, [RZ] ;  /* 0x00000000fffff984 */ /* 0x000fe20000000800 */
[----:B------:R2:W-:Y:S06]  /*3380*/  MEMBAR.ALL.CTA ;  /* 0x0000000000007992 */ /* 0x0005ec0000008000 */
[----:B--2---:R-:W2:Y:S01]  /*3390*/  FENCE.VIEW.ASYNC.S ;  /* 0x00000000000073c6 */ /* 0x004ea20000000000 */
[----:B------:R-:W-:Y:S01]  /*33a0*/  SEL R11, R11, RZ, P1 ;  /* 0x000000ff0b0b7207 */ /* 0x000fe20000800000 */
[----:B--2---:R2:W-:Y:S01]  /*33b0*/  SYNCS.ARRIVE.TRANS64.RED.A1T0 RZ, [R2+URZ], RZ ;  /* 0x000000ff02ff79a7 */ /* 0x0045e200081004ff */
[----:B-1----:R-:W-:-:S02]  /*33c0*/  LOP3.LUT P3, RZ, R6, 0x1, RZ, 0xc0, !PT ;  /* 0x0000000106ff7812 */ /* 0x002fc4000786c0ff */
[----:B------:R-:W-:-:S04]  /*33d0*/  SEL R5, RZ, 0x1, P1 ;  /* 0x00000001ff057807 */ /* 0x000fc80000800000 */
[----:B------:R-:W-:Y:S02]  /*33e0*/  LOP3.LUT R10, R10, R5, RZ, 0x3c, !PT ;  /* 0x000000050a0a7212 */ /* 0x000fe400078e3cff */
[----:B--2---:R-:W-:-:S04]  /*33f0*/  SEL R2, RZ, 0x1, P0 ;  /* 0x00000001ff027807 */ /* 0x004fc80000000000 */
[----:B------:R-:W-:Y:S01]  /*3400*/  LOP3.LUT R9, R9, R2, RZ, 0x3c, !PT ;  /* 0x0000000209097212 */ /* 0x000fe200078e3cff */
[----:B------:R-:W-:Y:S06]  /*3410*/  @P3 BRA `(.L_x_62) ;  /* 0xfffffffc002c3947 */ /* 0x000fec000383ffff */
[----:B------:R-:W-:Y:S01]  /*3420*/  ULEA UR4, UR5, UR6, 0x3 ;  /* 0x0000000605047291 */ /* 0x000fe2000f8e18ff */
[----:B------:R-:W-:-:S08]  /*3430*/  SHF.L.U32 R3, R12, 0x1f, RZ ;  /* 0x0000001f0c037819 */ /* 0x000fd000000006ff */
[----:B------:R-:W1:Y:S02]  /*3440*/  SYNCS.PHASECHK.TRANS64 P0, [UR4+0x140], R3 ;  /* 0x00014003ff0075a7 */ /* 0x000e640008001004 */
[----:B-1----:R-:W-:Y:S05]  /*3450*/  @P0 BRA `(.L_x_63) ;  /* 0x0000000000080947 */ /* 0x002fea0003800000 */
[----:B------:R-:W1:Y:S02]  /*3460*/  SYNCS.PHASECHK.TRANS64.TRYWAIT P0, [UR4+0x140], R3 ;  /* 0x00014003ff0075a7 */ /* 0x000e640008001104 */
[----:B-1----:R-:W-:Y:S05]  /*3470*/  @!P0 BRA `(.L_x_64) ;  /* 0x0000008c00d88947 */ /* 0x002fea0003800000 */
.L_x_63:
[----:B------:R-:W-:-:S04]  /*3480*/  UIADD3 UR7, UPT, UPT, UR5, 0x1, URZ ;  /* 0x0000000105077890 */ /* 0x000fc8000fffe0ff */
[----:B------:R-:W-:-:S04]  /*3490*/  UISETP.NE.AND UP0, UPT, UR7, 0x2, UPT ;  /* 0x000000020700788c */ /* 0x000fc8000bf05270 */
[----:B------:R-:W-:Y:S02]  /*34a0*/  USEL UR8, URZ, 0x1, UP0 ;  /* 0x00000001ff087887 */ /* 0x000fe40008000000 */
[----:B------:R-:W-:-:S04]  /*34b0*/  USEL UR7, UR7, URZ, UP0 ;  /* 0x000000ff07077287 */ /* 0x000fc80008000000 */
[----:B------:R-:W-:Y:S01]  /*34c0*/  ULEA UR7, UR7, UR6, 0x3 ;  /* 0x0000000607077291 */ /* 0x000fe2000f8e18ff */
[----:B-1----:R-:W-:-:S04]  /*34d0*/  LOP3.LUT R3, R12, UR8, RZ, 0x3c, !PT ;  /* 0x000000080c037c12 */ /* 0x002fc8000f8e3cff */
[----:B------:R-:W-:-:S04]  /*34e0*/  SHF.L.U32 R0, R3, 0x1f, RZ ;  /* 0x0000001f03007819 */ /* 0x000fc800000006ff */
[----:B------:R-:W1:Y:S02]  /*34f0*/  SYNCS.PHASECHK.TRANS64 P0, [UR7+0x140], R0 ;  /* 0x00014000ff0075a7 */ /* 0x000e640008001007 */
[----:B-1----:R-:W-:Y:S05]  /*3500*/  @P0 EXIT ;  /* 0x000000000000094d */ /* 0x002fea0003800000 */
[----:B------:R-:W-:Y:S02]  /*3510*/  SHF.L.U32 R3, R3, 0x1f, RZ ;  /* 0x0000001f03037819 */ /* 0x000fe400000006ff */
[----:B------:R-:W-:-:S07]  /*3520*/  MOV R0, UR7 ;  /* 0x0000000700007c02 */ /* 0x000fce0008000f00 */
.L_x_65:
[----:B-1----:R1:W2:Y:S02]  /*3530*/  SYNCS.PHASECHK.TRANS64.TRYWAIT P0, [R0+URZ+0x140], R3 ;  /* 0x00014003000075a7 */ /* 0x0022a400080011ff */
[----:B--2---:R-:W-:Y:S05]  /*3540*/  @!P0 NANOSLEEP.SYNCS 0x989680 ;  /* 0x009896800000895d */ /* 0x004fea0003900000 */
[----:B------:R-:W2:Y:S02]  /*3550*/  @!P0 SYNCS.PHASECHK.TRANS64 P0, [R0+URZ+0x140], R3 ;  /* 0x00014003000085a7 */ /* 0x000ea400080010ff */
[----:B--2---:R-:W-:Y:S05]  /*3560*/  @P0 EXIT ;  /* 0x000000000000094d */ /* 0x004fea0003800000 */
[----:B------:R-:W-:Y:S05]  /*3570*/  BRA `(.L_x_65) ;  /* 0xfffffffc00ec7947 */ /* 0x000fea000383ffff */
.L_x_58:
[----:B------:R-:W-:Y:S05]  /*3580*/  BRA.U UP4, `(.L_x_66) ;  /* 0x0000000d04247547 */ /* 0x000fea000b800000 */
[----:B------:R-:W1:Y:S01]  /*3590*/  S2UR UR7, SR_CgaCtaId ;  /* 0x00000000000779c3 */ /* 0x000e620000008800 */
[----:B------:R-:W-:Y:S01]  /*35a0*/  UMOV UR4, 0x40 ;  /* 0x0000004000047882 */ /* 0x000fe20000000000 */
[----:B------:R-:W-:Y:S01]  /*35b0*/  NOP ;  /* 0x0000000000007918 */ /* 0x000fe20000000000 */
[----:B------:R-:W-:Y:S01]  /*35c0*/  UMOV UR6, 0x400 ;  /* 0x0000040000067882 */ /* 0x000fe20000000000 */
[----:B-1----:R-:W-:Y:S02]  /*35d0*/  ULEA UR5, UR7, UR4, 0x18 ;  /* 0x0000000407057291 */ /* 0x002fe4000f8ec0ff */
[----:B------:R-:W-:-:S07]  /*35e0*/  ULEA UR6, UR7, UR6, 0x18 ;  /* 0x0000000607067291 */ /* 0x000fce000f8ec0ff */
[----:B------:R-:W1:Y:S02]  /*35f0*/  LDS.U8 R0, [UR5+0x1c] ;  /* 0x00001c05ff007984 */ /* 0x000e640008000000 */
[----:B-1----:R-:W-:-:S13]  /*3600*/  ISETP.NE.AND P0, PT, R0, RZ, PT ;  /* 0x000000ff0000720c */ /* 0x002fda0003f05270 */
[----:B------:R-:W-:Y:S05]  /*3610*/  @P0 BRA `(.L_x_67) ;  /* 0x0000000000580947 */ /* 0x000fea0003800000 */
[----:B------:R-:W-:-:S13]  /*3620*/  ELECT P0, URZ, PT ;  /* 0x0000000000ff782f */ /* 0x000fda0003800000 */
[----:B------:R-:W-:Y:S05]  /*3630*/  @!P0 BRA `(.L_x_68) ;  /* 0x0000000000608947 */ /* 0x000fea0003800000 */
[----:B------:R-:W-:Y:S01]  /*3640*/  UMOV UR4, 0x10 ;  /* 0x0000001000047882 */ /* 0x000fe20000000000 */
[----:B------:R-:W-:Y:S01]  /*3650*/  HFMA2 R0, -RZ, RZ, 0, 5.9604644775390625e-08 ;  /* 0x00000001ff007431 */ /* 0x000fe200000001ff */
[----:B------:R-:W-:-:S03]  /*3660*/  MOV R3, 0xffff ;  /* 0x0000ffff00037802 */ /* 0x000fc60000000f00 */
[----:B------:R-:W-:Y:S04]  /*3670*/  DEPBAR.LE SB1, 0x36 ;  /* 0x00009d800000791a */ /* 0x000fe80000000000 */
[----:B------:R-:W1:Y:S02]  /*3680*/  UTCATOMSWS.FIND_AND_SET.ALIGN UP0, UR4, UR4 ;  /* 0x00000004000475e3 */ /* 0x000e640008000800 */
[----:B-1----:R-:W-:Y:S01]  /*3690*/  MOV R4, UR4 ;  /* 0x0000000400047c02 */ /* 0x002fe20008000f00 */
[----:B------:R-:W-:Y:S06]  /*36a0*/  BRA.U UP0, `(.L_x_69) ;  /* 0x0000000100187547 */ /* 0x000fec000b800000 */
.L_x_70:
[----:B------:R-:W-:Y:S05]  /*36b0*/  NANOSLEEP 0x64 ;  /* 0x000000640000795d */ /* 0x000fea0003800000 */
[----:B------:R-:W-:-:S05]  /*36c0*/  UMOV UR4, 0x10 ;  /* 0x0000001000047882 */ /* 0x000fca0000000000 */
[----:B------:R-:W-:Y:S04]  /*36d0*/  DEPBAR.LE SB1, 0x36 ;  /* 0x00009d800000791a */ /* 0x000fe80000000000 */
[----:B------:R-:W1:Y:S02]  /*36e0*/  UTCATOMSWS.FIND_AND_SET.ALIGN UP0, UR4, UR4 ;  /* 0x00000004000475e3 */ /* 0x000e640008000800 */
[----:B-1----:R-:W-:Y:S01]  /*36f0*/  MOV R4, UR4 ;  /* 0x0000000400047c02 */ /* 0x002fe20008000f00 */
[----:B------:R-:W-:Y:S05]  /*3700*/  BRA.U !UP0, `(.L_x_70) ;  /* 0xfffffffd08e87547 */ /* 0x000fea000b83ffff */
.L_x_69:
[-C--:B------:R-:W-:Y:S02]  /*3710*/  SHF.L.U32 R3, R3, R4.reuse, RZ ;  /* 0x0000000403037219 */ /* 0x080fe400000006ff */
[----:B------:R-:W-:Y:S01]  /*3720*/  SHF.L.U32 R0, R0, R4, RZ ;  /* 0x0000000400007219 */ /* 0x000fe200000006ff */
[----:B------:R-:W-:Y:S02]  /*3730*/  IMAD.SHL.U32 R4, R4, 0x20, RZ ;  /* 0x0000002004047824 */ /* 0x000fe400078e00ff */
[----:B------:R1:W-:Y:S04]  /*3740*/  ATOMS.OR RZ, [UR5+0x14], R3 ;  /* 0x00001403ffff798c */ /* 0x0003e8000b000005 */
[----:B------:R1:W-:Y:S04]  /*3750*/  ATOMS.OR RZ, [UR5+0x18], R0 ;  /* 0x00001800ffff798c */ /* 0x0003e8000b000005 */
[----:B------:R1:W-:Y:S01]  /*3760*/  STS [UR6+0x1c0], R4 ;  /* 0x0001c004ff007988 */ /* 0x0003e20008000806 */
[----:B------:R-:W-:Y:S05]  /*3770*/  BRA `(.L_x_68) ;  /* 0x0000000000107947 */ /* 0x000fea0003800000 */
.L_x_67:
[----:B------:R-:W-:Y:S02]  /*3780*/  MOV R0, 0xffffffff ;  /* 0xffffffff00007802 */ /* 0x000fe40000000f00 */
[----:B------:R-:W-:-:S03]  /*3790*/  MOV R4, 0x37c0 ;  /* 0x000037c000047802 */ /* 0x000fc60000000f00 */
[----:B------:R1:W-:Y:S04]  /*37a0*/  STS [UR6+0x1c0], R0 ;  /* 0x0001c000ff007988 */ /* 0x0003e80008000806 */
[----:B-1---5:R-:W-:Y:S05]  /*37b0*/  CALL.REL.NOINC `($__internal_1_$__cuda_sm10x_tcgen05_guardrail_trap_phase_invalid_during_alloc) ;  /* 0x0000009000ec7944 */ /* 0x022fea0003c00000 */
.L_x_68:
[----:B------:R-:W-:Y:S05]  /*37c0*/  WARPSYNC.ALL ;  /* 0x0000000000007948 */ /* 0x000fea0003800000 */
[----:B------:R-:W2:Y:S01]  /*37d0*/  S2UR UR4, SR_CgaCtaId ;  /* 0x00000000000479c3 */ /* 0x000ea20000008800 */
[----:B------:R-:W-:Y:S01]  /*37e0*/  UMOV UR13, 0x400 ;  /* 0x00000400000d7882 */ /* 0x000fe20000000000 */
[----:B------:R-:W-:-:S06]  /*37f0*/  NOP ;  /* 0x0000000000007918 */ /* 0x000fcc0000000000 */
[----:B------:R-:W-:Y:S06]  /*3800*/  BAR.ARV 0x6, 0xa0 ;  /* 0x0182800000007b1d */ /* 0x000fec0000002000 */
[----:B------:R-:W3:Y:S01]  /*3810*/  LDCU UR5, c[0x0][0x38c] ;  /* 0x00007180ff0577ac */ /* 0x000ee20008000800 */
[----:B------:R-:W-:Y:S01]  /*3820*/  LOP3.LUT R2, R2, 0xffff, RZ, 0xc0, !PT ;  /* 0x0000ffff02027812 */ /* 0x000fe200078ec0ff */
[----:B------:R-:W-:Y:S01]  /*3830*/  IMAD.MOV.U32 R11, RZ, RZ, 0x1 ;  /* 0x00000001ff0b7424 */ /* 0x000fe200078e00ff */
[----:B------:R-:W-:Y:S01]  /*3840*/  CS2R R8, SRZ ;  /* 0x0000000000087805 */ /* 0x000fe2000001ff00 */
[----:B------:R-:W4:Y:S01]  /*3850*/  LDCU UR8, c[0x0][0x38c] ;  /* 0x00007180ff0877ac */ /* 0x000f220008000800 */
[----:B------:R-:W-:Y:S01]  /*3860*/  R2UR UR15, R2 ;  /* 0x00000000020f72ca */ /* 0x000fe200000e0000 */
[----:B------:R-:W-:Y:S01]  /*3870*/  IMAD.MOV.U32 R10, RZ, RZ, RZ ;  /* 0x000000ffff0a7224 */ /* 0x000fe200078e00ff */
[----:B------:R-:W-:Y:S01]  /*3880*/  UMOV UR19, URZ ;  /* 0x000000ff00137c82 */ /* 0x000fe20008000000 */
[----:B------:R-:W-:Y:S01]  /*3890*/  UMOV UR10, URZ ;  /* 0x000000ff000a7c82 */ /* 0x000fe20008000000 */
[----:B--2---:R-:W-:Y:S01]  /*38a0*/  ULEA UR13, UR4, UR13, 0x18 ;  /* 0x0000000d040d7291 */ /* 0x004fe2000f8ec0ff */
[----:B------:R-:W-:Y:S01]  /*38b0*/  UMOV UR20, 0x0 ;  /* 0x0000000000147882 */ /* 0x000fe20000000000 */
[----:B------:R-:W-:-:S02]  /*38c0*/  UMOV UR21, 0x8400010 ;  /* 0x0840001000157882 */ /* 0x000fc40000000000 */
[----:B------:R-:W-:Y:S02]  /*38d0*/  UIADD3 UR6, UPT, UPT, UR13, 0xc400, URZ ;  /* 0x0000c4000d067890 */ /* 0x000fe4000fffe0ff */
[----:B------:R-:W-:Y:S02]  /*38e0*/  UIADD3 UR7, UPT, UPT, UR13, 0x1a400, URZ ;  /* 0x0001a4000d077890 */ /* 0x000fe4000fffe0ff */
[----:B---3--:R-:W-:Y:S01]  /*38f0*/  UIADD3 UR5, UPT, UPT, UR5, 0x1f, URZ ;  /* 0x0000001f05057890 */ /* 0x008fe2000fffe0ff */
[----:B-1----:R-:W1:Y:S01]  /*3900*/  LDS R0, [UR13+0x1c0] ;  /* 0x0001c00dff007984 */ /* 0x002e620008000800 */
[----:B------:R-:W-:Y:S02]  /*3910*/  USHF.R.U32.HI UR6, URZ, 0x4, UR6 ;  /* 0x00000004ff067899 */ /* 0x000fe40008011606 */
[----:B------:R-:W-:Y:S02]  /*3920*/  USHF.R.S32.HI UR4, URZ, 0x1f, UR5 ;  /* 0x0000001fff047899 */ /* 0x000fe40008011405 */
[----:B------:R-:W-:-:S02]  /*3930*/  ULOP3.LUT UR6, UR6, 0x3fff, URZ, 0xc0, !UPT ;  /* 0x00003fff06067892 */ /* 0x000fc4000f8ec0ff */
[----:B------:R-:W-:Y:S02]  /*3940*/  ULEA.HI UR4, UR4, UR5, URZ, 0x5 ;  /* 0x0000000504047291 */ /* 0x000fe4000f8f28ff */
[----:B------:R-:W-:Y:S02]  /*3950*/  USHF.R.U32.HI UR5, URZ, 0x4, UR7 ;  /* 0x00000004ff057899 */ /* 0x000fe40008011607 */
[----:B------:R-:W-:Y:S02]  /*3960*/  USHF.R.S32.HI UR22, URZ, 0x5, UR4 ;  /* 0x00000005ff167899 */ /* 0x000fe40008011404 */
[----:B------:R-:W-:Y:S02]  /*3970*/  ULOP3.LUT UR5, UR5, 0x3fff, URZ, 0xc0, !UPT ;  /* 0x00003fff05057892 */ /* 0x000fe4000f8ec0ff */
[----:B------:R-:W-:Y:S02]  /*3980*/  UISETP.LT.AND UP0, UPT, UR22, 0x1, UPT ;  /* 0x000000011600788c */ /* 0x000fe4000bf01270 */
[----:B------:R-:W-:-:S02]  /*3990*/  ULOP3.LUT UR16, UR6, 0x10000, URZ, 0xfc, !UPT ;  /* 0x0001000006107892 */ /* 0x000fc4000f8efcff */
[----:B------:R-:W-:Y:S02]  /*39a0*/  USEL UR23, UR22, 0x1, !UP0 ;  /* 0x0000000116177887 */ /* 0x000fe4000c000000 */
[----:B------:R-:W-:Y:S02]  /*39b0*/  ULOP3.LUT UR17, UR5, 0x10000, URZ, 0xfc, !UPT ;  /* 0x0001000005117892 */ /* 0x000fe4000f8efcff */
[----:B------:R-:W-:Y:S02]  /*39c0*/  UIADD3 UR23, UPT, UPT, -UR23, URZ, URZ ;  /* 0x000000ff17177290 */ /* 0x000fe4000fffe1ff */
[----:B----4-:R-:W-:Y:S01]  /*39d0*/  UISETP.GE.AND UP4, UPT, UR8, 0x1, UPT ;  /* 0x000000010800788c */ /* 0x010fe2000bf86270 */
[----:B-1----:R-:W-:-:S15]  /*39e0*/  R2UR UR24, R0 ;  /* 0x00000000001872ca */ /* 0x002fde00000e0000 */
.L_x_77:
[----:B------:R-:W-:Y:S02]  /*39f0*/  LEA R0, R10, UR13, 0x3 ;  /* 0x0000000d0a007c11 */ /* 0x000fe4000f8e18ff */
[----:B------:R-:W-:Y:S02]  /*3a00*/  SHF.L.U32 R5, R9, 0x1f, RZ ;  /* 0x0000001f09057819 */ /* 0x000fe400000006ff */
[----:B------:R-:W-:Y:S01]  /*3a10*/  PLOP3.LUT P0, PT, PT, PT, UP4, 0x80, 0x8 ;  /* 0x000000000008781c */ /* 0x000fe20003f0f048 */
[----:B------:R-:W-:Y:S01]  /*3a20*/  VIADD R3, R0, 0x140 ;  /* 0x0000014000037836 */ /* 0x000fe20000000000 */
[----:B-1----:R-:W1:Y:S02]  /*3a30*/  SYNCS.PHASECHK.TRANS64.TRYWAIT P1, [R0+URZ+0x130], R5 ;  /* 0x00013005000075a7 */ /* 0x002e6400080211ff */
[----:B-1-3--:R-:W-:Y:S09]  /*3a40*/  @!P1 BRA `(.L_x_71) ;  /* 0x00000088007c9947 */ /* 0x00aff20003800000 */
.L_x_179:
[----:B------:R-:W-:Y:S01]  /*3a50*/  LEA R4, R10, UR13, 0x4 ;  /* 0x0000000d0a047c11 */ /* 0x000fe2000f8e20ff */
[----:B------:R-:W-:Y:S01]  /*3a60*/  @UP4 ULEA UR4, UR10, UR13, 0x3 ;  /* 0x0000000d0a044291 */ /* 0x000fe2000f8e18ff */
[----:B------:R-:W-:Y:S01]  /*3a70*/  PLOP3.LUT P2, PT, PT, PT, PT, 0x80, 0x8 ;  /* 0x000000000008781c */ /* 0x000fe20003f4f070 */
[----:B------:R-:W-:Y:S01]  /*3a80*/  ULEA UR18, UR19, UR13, 0x3 ;  /* 0x0000000d13127291 */ /* 0x000fe2000f8e18ff */
[----:B------:R-:W-:Y:S02]  /*3a90*/  PRMT R3, RZ, 0x654, R3 ;  /* 0x00000654ff037816 */ /* 0x000fe40000000003 */
[----:B-1----:R-:W1:Y:S01]  /*3aa0*/  LDS.128 R4, [R4+0x1a0] ;  /* 0x0001a00004047984 */ /* 0x002e620000000c00 */
[----:B------:R-:W-:Y:S02]  /*3ab0*/  @P0 SHF.L.U32 R2, R8, 0x1f, RZ ;  /* 0x0000001f08020819 */ /* 0x000fe400000006ff */
[----:B------:R-:W-:Y:S01]  /*3ac0*/  SHF.L.U32 R0, R11, 0x1f, RZ ;  /* 0x0000001f0b007819 */ /* 0x000fe200000006ff */
[----:B------:R-:W-:Y:S01]  /*3ad0*/  @!PT LDS RZ, [RZ] ;  /* 0x00000000fffff984 */ /* 0x000fe20000000800 */
[----:B------:R-:W-:Y:S01]  /*3ae0*/  @!PT LDS RZ, [RZ] ;  /* 0x00000000fffff984 */ /* 0x000fe20000000800 */
[----:B------:R-:W-:Y:S01]  /*3af0*/  @!PT LDS RZ, [RZ] ;  /* 0x00000000fffff984 */ /* 0x000fe20000000800 */
[----:B------:R-:W-:Y:S01]  /*3b00*/  @!PT LDS RZ, [RZ] ;  /* 0x00000000fffff984 */ /* 0x000fe20000000800 */
[----:B------:R2:W-:Y:S06]  /*3b10*/  MEMBAR.ALL.CTA ;  /* 0x0000000000007992 */ /* 0x0005ec0000008000 */
[----:B--2---:R-:W2:Y:S02]  /*3b20*/  FENCE.VIEW.ASYNC.S ;  /* 0x00000000000073c6 */ /* 0x004ea40000000000 */
[----:B--2---:R2:W-:Y:S01]  /*3b30*/  SYNCS.ARRIVE.TRANS64.RED.A1T0 RZ, [R3+URZ], RZ ;  /* 0x000000ff03ff79a7 */ /* 0x0045e200081004ff */
[----:B------:R2:W3:Y:S01]  /*3b40*/  @P0 SYNCS.PHASECHK.TRANS64.TRYWAIT P2, [UR4], R2 ;  /* 0x00000002ff0005a7 */ /* 0x0004e20008041104 */
[----:B-1----:R-:W-:Y:S01]  /*3b50*/  LOP3.LUT P1, RZ, R6, 0x1, RZ, 0xc0, !PT ;  /* 0x0000000106ff7812 */ /* 0x002fe2000782c0ff */
[----:B------:R-:W1:Y:S02]  /*3b60*/  SYNCS.PHASECHK.TRANS64.TRYWAIT P0, [UR18+0x160], R0 ;  /* 0x00016000ff0075a7 */ /* 0x000e640008001112 */
[----:B-123--:R-:W-:Y:S10]  /*3b70*/  @!P0 BRA `(.L_x_72) ;  /* 0x0000008800448947 */ /* 0x00eff40003800000 */
.L_x_181:
[----:B------:R-:W-:Y:S01]  /*3b80*/  IADD3 R10, PT, PT, R10, 0x1, RZ ;  /* 0x000000010a0a7810 */ /* 0x000fe20007ffe0ff */
[----:B------:R-:W-:Y:S06]  /*3b90*/  BRA.U !UP4, `(.L_x_73) ;  /* 0x000000010c887547 */ /* 0x000fec000b800000 */
[----:B------:R-:W-:Y:S02]  /*3ba0*/  ULEA UR14, UR19, UR24, 0x8 ;  /* 0x00000018130e7291 */ /* 0x000fe4000f8e40ff */
[----:B------:R-:W-:Y:S01]  /*3bb0*/  UPLOP3.LUT UP2, UPT, UPT, UPT, UPT, 0x40, 0x4 ;  /* 0x000000000004789c */ /* 0x000fe20003f4e870 */
[----:B------:R-:W-:Y:S01]  /*3bc0*/  UMOV UR12, UR23 ;  /* 0x00000017000c7c82 */ /* 0x000fe20008000000 */
[----:B------:R-:W-:Y:S01]  /*3bd0*/  UMOV UR11, UR22 ;  /* 0x00000016000b7c82 */ /* 0x000fe20008000000 */
[----:B------:R-:W-:-:S08]  /*3be0*/  UMOV UR5, UR10 ;  /* 0x0000000a00057c82 */ /* 0x000fd00008000000 */
.L_x_76:
[----:B------:R-:W-:Y:S02]  /*3bf0*/  UIADD3 UR12, UPT, UPT, UR12, 0x1, URZ ;  /* 0x000000010c0c7890 */ /* 0x000fe4000fffe0ff */
[----:B--2---:R-:W-:Y:S02]  /*3c00*/  ULEA UR6, UR5, UR13, 0x3 ;  /* 0x0000000d05067291 */ /* 0x004fe4000f8e18ff */
[----:B------:R-:W-:Y:S01]  /*3c10*/  UISETP.NE.AND UP3, UPT, UR12, URZ, UPT ;  /* 0x000000ff0c00728c */ /* 0x000fe2000bf65270 */
[----:B---3--:R-:W-:Y:S10]  /*3c20*/  @P2 BRA `(.L_x_74) ;  /* 0x00000000000c2947 */ /* 0x008ff40003800000 */
[----:B-1----:R-:W-:Y:S04]  /*3c30*/  SHF.L.U32 R3, R8, 0x1f, RZ ;  /* 0x0000001f08037819 */ /* 0x002fe800000006ff */
[----:B------:R-:W1:Y:S02]  /*3c40*/  SYNCS.PHASECHK.TRANS64.TRYWAIT P0, [UR6], R3 ;  /* 0x00000003ff0075a7 */ /* 0x000e640008001106 */
[----:B-1----:R-:W-:Y:S05]  /*3c50*/  @!P0 BRA `(.L_x_75) ;  /* 0x0000008800248947 */ /* 0x002fea0003800000 */
.L_x_74:
[----:B------:R-:W-:Y:S01]  /*3c60*/  UISETP.NE.AND UP0, UPT, UR11, 0x1, UPT ;  /* 0x000000010b00788c */ /* 0x000fe2000bf05270 */
[----:B------:R-:W-:Y:S01]  /*3c70*/  PLOP3.LUT P2, PT, PT, PT, PT, 0x80, 0x8 ;  /* 0x000000000008781c */ /* 0x000fe20003f4f070 */
[----:B------:R-:W-:Y:S02]  /*3c80*/  UIADD3 UR4, UPT, UPT, UR5, 0x1, URZ ;  /* 0x0000000105047890 */ /* 0x000fe4000fffe0ff */
[----:B------:R-:W-:Y:S02]  /*3c90*/  ULEA UR8, UR5, UR17, 0x9 ;  /* 0x0000001105087291 */ /* 0x000fe4000f8e48ff */
[----:B------:R-:W-:Y:S01]  /*3ca0*/  UISETP.NE.AND UP1, UPT, UR4, 0xe, UPT ;  /* 0x0000000e0400788c */ /* 0x000fe2000bf25270 */
[----:B------:R-:W-:Y:S01]  /*3cb0*/  PLOP3.LUT P0, PT, PT, PT, UP0, 0x80, 0x8 ;  /* 0x000000000008781c */ /* 0x000fe20003f0f008 */
[----:B------:R-:W-:Y:S02]  /*3cc0*/  UIADD3 UR11, UPT, UPT, UR11, -0x1, URZ ;  /* 0xffffffff0b0b7890 */ /* 0x000fe4000fffe0ff */
[----:B------:R-:W-:Y:S02]  /*3cd0*/  USEL UR7, URZ, 0x1, UP1 ;  /* 0x00000001ff077887 */ /* 0x000fe40008800000 */
[----:B------:R-:W-:Y:S01]  /*3ce0*/  USEL UR10, UR4, URZ, UP1 ;  /* 0x000000ff040a7287 */ /* 0x000fe20008800000 */
[----:B------:R-:W-:Y:S03]  /*3cf0*/  UMOV UR9, 0xc0004010 ;  /* 0xc000401000097882 */ /* 0x000fe60000000000 */
[----:B------:R-:W-:Y:S01]  /*3d00*/  @UP0 ULEA UR4, UR10, UR13, 0x3 ;  /* 0x0000000d0a040291 */ /* 0x000fe2000f8e18ff */
[----:B------:R-:W-:Y:S01]  /*3d10*/  LOP3.LUT R8, R8, UR7, RZ, 0x3c, !PT ;  /* 0x0000000708087c12 */ /* 0x000fe2000f8e3cff */
[----:B------:R-:W-:Y:S03]  /*3d20*/  UMOV UR7, 0xc0004010 ;  /* 0xc000401000077882 */ /* 0x000fe60000000000 */
[----:B-1----:R-:W-:Y:S04]  /*3d30*/  @P0 SHF.L.U32 R0, R8, 0x1f, RZ ;  /* 0x0000001f08000819 */ /* 0x002fe800000006ff */
[----:B------:R2:W3:Y:S01]  /*3d40*/  @P0 SYNCS.PHASECHK.TRANS64.TRYWAIT P2, [UR4], R0 ;  /* 0x00000000ff0005a7 */ /* 0x0004e20008041104 */
[----:B------:R-:W-:Y:S02]  /*3d50*/  UIADD3 UR4, UPT, UPT, UR6, 0x70, URZ ;  /* 0x0000007006047890 */ /* 0x000fe4000fffe0ff */
[----:B------:R-:W-:Y:S03]  /*3d60*/  ULEA UR6, UR5, UR16, 0x8 ;  /* 0x0000001005067291 */ /* 0x000fe6000f8e40ff */
[----:B------:R-:W-:Y:S06]  /*3d70*/  UMOV UR5, UR10 ;  /* 0x0000000a00057c82 */ /* 0x000fec0008000000 */
[----:B------:R2:W-:Y:S01]  /*3d80*/  UTCQMMA gdesc[UR6], gdesc[UR8], tmem[UR14], tmem[UR20], idesc[UR21], UP2 ;  /* 0x00ff1408060075ea */ /* 0x0005e2000900030e */
[----:B------:R-:W-:Y:S01]  /*3d90*/  UPLOP3.LUT UP2, UPT, UPT, UPT, UPT, 0x80, 0x8 ;  /* 0x000000000008789c */ /* 0x000fe20003f4f070 */
[----:B------:R2:W-:Y:S01]  /*3da0*/  UTCBAR.MULTICAST [UR4], URZ, UR15 ;  /* 0x000000ff040073e9 */ /* 0x0005e2000800080f */
[----:B------:R-:W-:Y:S09]  /*3db0*/  BRA.U UP3, `(.L_x_76) ;  /* 0xfffffffd038c7547 */ /* 0x000ff2000b83ffff */
.L_x_73:
[----:B--2---:R-:W-:Y:S01]  /*3dc0*/  UIADD3 UR4, UPT, UPT, UR19, 0x1, URZ ;  /* 0x0000000113047890 */ /* 0x004fe2000fffe0ff */
[C---:B------:R-:W-:Y:S01]  /*3dd0*/  ISETP.NE.AND P0, PT, R10.reuse, 0x2, PT ;  /* 0x000000020a00780c */ /* 0x040fe20003f05270 */
[----:B------:R-:W-:Y:S02]  /*3de0*/  UIADD3 UR5, UPT, UPT, UR18, 0x150, URZ ;  /* 0x0000015012057890 */ /* 0x000fe4000fffe0ff */
[----:B------:R-:W-:Y:S01]  /*3df0*/  UISETP.NE.AND UP0, UPT, UR4, 0x2, UPT ;  /* 0x000000020400788c */ /* 0x000fe2000bf05270 */
[----:B-1----:R-:W-:Y:S02]  /*3e00*/  SEL R0, RZ, 0x1, P0 ;  /* 0x00000001ff007807 */ /* 0x002fe40000000000 */
[----:B------:R-:W-:Y:S01]  /*3e10*/  SEL R10, R10, RZ, P0 ;  /* 0x000000ff0a0a7207 */ /* 0x000fe20000000000 */
[----:B------:R-:W-:Y:S01]  /*3e20*/  USEL UR6, URZ, 0x1, UP0 ;  /* 0x00000001ff067887 */ /* 0x000fe20008000000 */
[----:B------:R-:W-:Y:S01]  /*3e30*/  LOP3.LUT R9, R9, R0, RZ, 0x3c, !PT ;  /* 0x0000000009097212 */ /* 0x000fe200078e3cff */
[----:B------:R-:W-:Y:S01]  /*3e40*/  USEL UR19, UR4, URZ, UP0 ;  /* 0x000000ff04137287 */ /* 0x000fe20008000000 */
[----:B------:R1:W-:Y:S03]  /*3e50*/  UTCBAR [UR5], URZ ;  /* 0x000000ff050073e9 */ /* 0x0003e600080000ff */
[----:B------:R-:W-:Y:S01]  /*3e60*/  LOP3.LUT R11, R11, UR6, RZ, 0x3c, !PT ;  /* 0x000000060b0b7c12 */ /* 0x000fe2000f8e3cff */
[----:B------:R-:W-:Y:S07]  /*3e70*/  @P1 BRA `(.L_x_77) ;  /* 0xfffffff800dc1947 */ /* 0x000fee000383ffff */
[----:B------:R-:W2:Y:S01]  /*3e80*/  S2UR UR7, SR_CgaCtaId ;  /* 0x00000000000779c3 */ /* 0x000ea20000008800 */
[----:B------:R-:W-:Y:S01]  /*3e90*/  ELECT P0, URZ, PT ;  /* 0x0000000000ff782f */ /* 0x000fe20003800000 */
[----:B------:R-:W-:Y:S01]  /*3ea0*/  IMAD.MOV.U32 R0, RZ, RZ, 0x1 ;  /* 0x00000001ff007424 */ /* 0x000fe200078e00ff */
[----:B------:R-:W-:Y:S01]  /*3eb0*/  UIADD3 UR13, UPT, UPT, UR13, 0x160, URZ ;  /* 0x000001600d0d7890 */ /* 0x000fe2000fffe0ff */
[----:B------:R-:W-:Y:S01]  /*3ec0*/  SHF.L.U32 R3, R11, 0x1f, RZ ;  /* 0x0000001f0b037819 */ /* 0x000fe200000006ff */
[----:B------:R-:W-:-:S03]  /*3ed0*/  UMOV UR4, 0x40 ;  /* 0x0000004000047882 */ /* 0x000fc60000000000 */
[----:B------:R-:W-:Y:S01]  /*3ee0*/  UVIRTCOUNT.DEALLOC.SMPOOL 0x80 ;  /* 0x000000800000784c */ /* 0x000fe20000000000 */
[----:B--2---:R-:W-:Y:S02]  /*3ef0*/  ULEA UR7, UR7, UR4, 0x18 ;  /* 0x0000000407077291 */ /* 0x004fe4000f8ec0ff */
[----:B------:R-:W-:-:S07]  /*3f00*/  ULEA UR4, UR19, UR13, 0x3 ;  /* 0x0000000d13047291 */ /* 0x000fce000f8e18ff */
[----:B------:R2:W-:Y:S02]  /*3f10*/  @P0 STS.U8 [UR7+0x1c], R0 ;  /* 0x00001c00ff000988 */ /* 0x0005e40008000007 */
[----:B------:R-:W4:Y:S02]  /*3f20*/  SYNCS.PHASECHK.TRANS64.TRYWAIT P0, [UR4], R3 ;  /* 0x00000003ff0075a7 */ /* 0x000f240008001104 */
[----:B--2-4-:R-:W-:Y:S05]  /*3f30*/  @!P0 BRA `(.L_x_78) ;  /* 0x0000008400848947 */ /* 0x014fea0003800000 */
.L_x_184:
[----:B------:R-:W-:-:S04]  /*3f40*/  UIADD3 UR4, UPT, UPT, UR19, 0x1, URZ ;  /* 0x0000000113047890 */ /* 0x000fc8000fffe0ff */
[----:B------:R-:W-:-:S04]  /*3f50*/  UISETP.NE.AND UP0, UPT, UR4, 0x2, UPT ;  /* 0x000000020400788c */ /* 0x000fc8000bf05270 */
[----:B-1----:R-:W-:Y:S02]  /*3f60*/  USEL UR5, URZ, 0x1, UP0 ;  /* 0x00000001ff057887 */ /* 0x002fe40008000000 */
[----:B------:R-:W-:-:S04]  /*3f70*/  USEL UR4, UR4, URZ, UP0 ;  /* 0x000000ff04047287 */ /* 0x000fc80008000000 */
[----:B------:R-:W-:Y:S01]  /*3f80*/  ULEA UR4, UR4, UR13, 0x3 ;  /* 0x0000000d04047291 */ /* 0x000fe2000f8e18ff */
[----:B--2---:R-:W-:-:S04]  /*3f90*/  LOP3.LUT R3, R11, UR5, RZ, 0x3c, !PT ;  /* 0x000000050b037c12 */ /* 0x004fc8000f8e3cff */
[----:B------:R-:W-:-:S04]  /*3fa0*/  SHF.L.U32 R3, R3, 0x1f, RZ ;  /* 0x0000001f03037819 */ /* 0x000fc800000006ff */
[----:B------:R-:W1:Y:S02]  /*3fb0*/  SYNCS.PHASECHK.TRANS64.TRYWAIT P0, [UR4], R3 ;  /* 0x00000003ff0075a7 */ /* 0x000e640008001104 */
[----:B-1----:R-:W-:Y:S05]  /*3fc0*/  @!P0 BRA `(.L_x_79) ;  /* 0x0000008400788947 */ /* 0x002fea0003800000 */
.L_x_186:
[----:B------:R-:W-:Y:S01]  /*3fd0*/  NOP ;  /* 0x0000000000007918 */ /* 0x000fe20000000000 */
[----:B-1----:R-:W1:Y:S01]  /*3fe0*/  LDS R0, [UR7+0x14] ;  /* 0x00001407ff007984 */ /* 0x002e620008000800 */
[----:B------:R-:W-:Y:S01]  /*3ff0*/  ULOP3.LUT UR4, UR24, 0xffff, URZ, 0xc0, !UPT ;  /* 0x0000ffff18047892 */ /* 0x000fe2000f8ec0ff */
[----:B------:R-:W-:Y:S01]  /*4000*/  UMOV UR5, 0xffff ;  /* 0x0000ffff00057882 */ /* 0x000fe20000000000 */
[----:B------:R-:W-:Y:S02]  /*4010*/  UMOV UR6, 0x1 ;  /* 0x0000000100067882 */ /* 0x000fe40000000000 */
[----:B------:R-:W-:-:S04]  /*4020*/  USHF.R.U32.HI UR4, URZ, 0x5, UR4 ;  /* 0x00000005ff047899 */ /* 0x000fc80008011604 */
[----:B------:R-:W-:Y:S02]  /*4030*/  USHF.L.U32 UR5, UR5, UR4, URZ ;  /* 0x0000000405057299 */ /* 0x000fe400080006ff */
[----:B------:R-:W-:-:S04]  /*4040*/  USHF.L.U32 UR4, UR6, UR4, URZ ;  /* 0x0000000406047299 */ /* 0x000fc800080006ff */
[----:B-1----:R-:W-:-:S04]  /*4050*/  LOP3.LUT R0, R0, UR5, RZ, 0xc0, !PT ;  /* 0x0000000500007c12 */ /* 0x002fc8000f8ec0ff */
[----:B------:R-:W-:-:S13]  /*4060*/  ISETP.NE.AND P0, PT, R0, UR5, PT ;  /* 0x0000000500007c0c */ /* 0x000fda000bf05270 */
[----:B------:R-:W-:Y:S05]  /*4070*/  @P0 BRA `(.L_x_80) ;  /* 0x0000000000580947 */ /* 0x000fea0003800000 */
[----:B------:R-:W1:Y:S02]  /*4080*/  LDS R0, [UR7+0x18] ;  /* 0x00001807ff007984 */ /* 0x000e640008000800 */
[----:B-1----:R-:W-:-:S04]  /*4090*/  LOP3.LUT R0, R0, UR4, RZ, 0xc0, !PT ;  /* 0x0000000400007c12 */ /* 0x002fc8000f8ec0ff */
[----:B------:R-:W-:-:S13]  /*40a0*/  ISETP.NE.AND P0, PT, R0, UR4, PT ;  /* 0x0000000400007c0c */ /* 0x000fda000bf05270 */
[----:B------:R-:W-:Y:S05]  /*40b0*/  @P0 BRA `(.L_x_81) ;  /* 0x00000000003c0947 */ /* 0x000fea0003800000 */
[----:B------:R-:W1:Y:S01]  /*40c0*/  S2R R2, SR_LANEID ;  /* 0x0000000000027919 */ /* 0x000e620000000000 */
[----:B------:R-:W-:Y:S01]  /*40d0*/  ULOP3.LUT UR5, URZ, UR5, URZ, 0x33, !UPT ;  /* 0x00000005ff057292 */ /* 0x000fe2000f8e33ff */
[----:B------:R-:W-:Y:S01]  /*40e0*/  LOP3.LUT R4, RZ, UR4, RZ, 0x33, !PT ;  /* 0x00000004ff047c12 */ /* 0x000fe2000f8e33ff */
[----:B------:R-:W-:Y:S02]  /*40f0*/  VOTEU.ANY UR4, UPT, PT ;  /* 0x0000000000047886 */ /* 0x000fe400038e0100 */
[----:B------:R-:W-:Y:S01]  /*4100*/  UFLO.U32 UR4, UR4 ;  /* 0x00000004000472bd */ /* 0x000fe200080e0000 */
[----:B------:R-:W2:Y:S01]  /*4110*/  REDUX UR6, R4 ;  /* 0x00000000040673c4 */ /* 0x000ea20000000000 */
[----:B------:R-:W-:-:S06]  /*4120*/  IMAD.U32 R0, RZ, RZ, UR5 ;  /* 0x00000005ff007e24 */ /* 0x000fcc000f8e00ff */
[----:B------:R4:W-:Y:S01]  /*4130*/  UTCATOMSWS.AND URZ, UR5 ;  /* 0x0000000500ff79e3 */ /* 0x0009e20008000000 */
[----:B------:R-:W3:Y:S01]  /*4140*/  REDUX UR8, R0 ;  /* 0x00000000000873c4 */ /* 0x000ee20000000000 */
[----:B-1----:R-:W-:Y:S01]  /*4150*/  ISETP.EQ.U32.AND P0, PT, R2, UR4, PT ;  /* 0x0000000402007c0c */ /* 0x002fe2000bf02070 */
[----:B--2---:R-:W-:Y:S01]  /*4160*/  IMAD.U32 R2, RZ, RZ, UR6 ;  /* 0x00000006ff027e24 */ /* 0x004fe2000f8e00ff */
[----:B---3--:R-:W-:-:S11]  /*4170*/  MOV R3, UR8 ;  /* 0x0000000800037c02 */ /* 0x008fd60008000f00 */
[----:B------:R4:W-:Y:S04]  /*4180*/  @P0 ATOMS.AND RZ, [UR7+0x14], R3 ;  /* 0x00001403ffff098c */ /* 0x0009e8000a800007 */
[----:B------:R4:W-:Y:S01]  /*4190*/  @P0 ATOMS.AND RZ, [UR7+0x18], R2 ;  /* 0x00001802ffff098c */ /* 0x0009e2000a800007 */
[----:B------:R-:W-:Y:S05]  /*41a0*/  BRA `(.L_x_82) ;  /* 0x0000000000147947 */ /* 0x000fea0003800000 */
.L_x_81:
[----:B------:R-:W-:Y:S02]  /*41b0*/  MOV R2, 0x41d0 ;  /* 0x000041d000027802 */ /* 0x000fe40000000f00 */
[----:B---3-5:R-:W-:Y:S05]  /*41c0*/  CALL.REL.NOINC `($__internal_0_$__cuda_sm10x_tcgen05_guardrail_trap_col_being_dealloced_not_returned_by_alloc) ;  /* 0x00000088005c7944 */ /* 0x028fea0003c00000 */
[----:B------:R-:W-:Y:S05]  /*41d0*/  BRA `(.L_x_82) ;  /* 0x0000000000087947 */ /* 0x000fea0003800000 */
.L_x_80:
[----:B------:R-:W-:Y:S02]  /*41e0*/  MOV R2, 0x4200 ;  /* 0x0000420000027802 */ /* 0x000fe40000000f00 */
[----:B---3-5:R-:W-:Y:S05]  /*41f0*/  CALL.REL.NOINC `($__internal_2_$__cuda_sm10x_tcgen05_guardrail_trap_unallocated_columns_being_dealloced) ;  /* 0x0000008800687944 */ /* 0x028fea0003c00000 */
.L_x_82:
[----:B------:R-:W-:Y:S01]  /*4200*/  NOP ;  /* 0x0000000000007918 */ /* 0x000fe20000000000 */
[----:B----4-:R-:W-:Y:S05]  /*4210*/  EXIT ;  /* 0x000000000000794d */ /* 0x010fea0003800000 */
.L_x_66:
[----:B------:R-:W-:-:S09]  /*4220*/  UISETP.NE.OR UP0, UPT, UR17, 0x3, !UP3 ;  /* 0x000000031100788c */ /* 0x000fd2000df05670 */
[----:B------:R-:W-:Y:S05]  /*4230*/  BRA.U UP0, `(.L_x_83) ;  /* 0x0000001100587547 */ /* 0x000fea000b800000 */
[----:B------:R-:W1:Y:S01]  /*4240*/  S2UR UR10, SR_CgaCtaId ;  /* 0x00000000000a79c3 */ /* 0x000e620000008800 */
[----:B------:R-:W2:Y:S01]  /*4250*/  LDCU UR31, c[0x0][0x370] ;  /* 0x00006e00ff1f77ac */ /* 0x000ea20008000800 */
[----:B------:R-:W-:Y:S02]  /*4260*/  HFMA2 R13, -RZ, RZ, 0, 0 ;  /* 0x00000000ff0d7431 */ /* 0x000fe400000001ff */
[----:B------:R-:W-:Y:S01]  /*4270*/  IMAD.MOV.U32 R15, RZ, RZ, 0x1 ;  /* 0x00000001ff0f7424 */ /* 0x000fe200078e00ff */
[----:B------:R-:W-:Y:S01]  /*4280*/  MOV R7, 0x2000 ;  /* 0x0000200000077802 */ /* 0x000fe20000000f00 */
[----:B------:R-:W2:Y:S01]  /*4290*/  LDCU.128 UR44, c[0x0][0xb10] ;  /* 0x00016200ff2c77ac */ /* 0x000ea20008000c00 */
[----:B------:R-:W-:Y:S01]  /*42a0*/  IMAD.MOV.U32 R14, RZ, RZ, RZ ;  /* 0x000000ffff0e7224 */ /* 0x000fe200078e00ff */
[----:B------:R-:W3:Y:S01]  /*42b0*/  LDC.64 R16, c[0x0][0x348] ;  /* 0x0000d200ff107b82 */ /* 0x000ee20000000a00 */
[----:B------:R-:W4:Y:S01]  /*42c0*/  LDCU UR30, c[0x0][0x374] ;  /* 0x00006e80ff1e77ac */ /* 0x000f220008000800 */
[----:B------:R-:W1:Y:S06]  /*42d0*/  LDCU UR15, c[0x0][0xb0c] ;  /* 0x00016180ff0f77ac */ /* 0x000e6c0008000800 */
[----:B------:R-:W3:Y:S01]  /*42e0*/  LDC.64 R2, c[0x0][0x888] ;  /* 0x00022200ff027b82 */ /* 0x000ee20000000a00 */
[----:B------:R-:W3:Y:S01]  /*42f0*/  LDCU UR49, c[0x0][0xb20] ;  /* 0x00016400ff3177ac */ /* 0x000ee20008000800 */
[----:B------:R-:W3:Y:S06]  /*4300*/  LDCU UR4, c[0x0][0xb30] ;  /* 0x00016600ff0477ac */ /* 0x000eec0008000800 */
[----:B------:R-:W3:Y:S01]  /*4310*/  LDC.64 R4, c[0x0][0x890] ;  /* 0x00022400ff047b82 */ /* 0x000ee20000000a00 */
[----:B------:R-:W-:Y:S01]  /*4320*/  UMOV UR21, 0x400 ;  /* 0x0000040000157882 */ /* 0x000fe20000000000 */
[----:B--2---:R-:W-:-:S02]  /*4330*/  UIMAD.WIDE.U32 UR6, UR31, UR44, URZ ;  /* 0x0000002c1f0672a5 */ /* 0x004fc4000f8e00ff */
[----:B----4-:R-:W-:Y:S02]  /*4340*/  UIMAD.WIDE.U32 UR8, UR30, UR47, URZ ;  /* 0x0000002f1e0872a5 */ /* 0x010fe4000f8e00ff */
[----:B-1----:R-:W-:Y:S02]  /*4350*/  ULEA UR21, UR10, UR21, 0x18 ;  /* 0x000000150a157291 */ /* 0x002fe4000f8ec0ff */
[----:B------:R-:W-:Y:S02]  /*4360*/  UPLOP3.LUT UP3, UPT, UPT, UPT, UPT, 0x40, 0x4 ;  /* 0x000000000004789c */ /* 0x000fe40003f6e870 */
[----:B------:R-:W-:Y:S02]  /*4370*/  UIADD3 UR37, UPT, UPT, UR21, 0xf8, URZ ;  /* 0x000000f815257890 */ /* 0x000fe4000fffe0ff */
[----:B------:R-:W-:Y:S02]  /*4380*/  UIADD3 UR33, UPT, UPT, UR21, 0xe0, URZ ;  /* 0x000000e015217890 */ /* 0x000fe4000fffe0ff */
[----:B------:R-:W-:-:S02]  /*4390*/  UIADD3 UR25, UPT, UPT, UR21, 0xe8, URZ ;  /* 0x000000e815197890 */ /* 0x000fc4000fffe0ff */
[----:B------:R-:W-:Y:S01]  /*43a0*/  UIADD3 UR17, UPT, UPT, UR21, 0xf0, URZ ;  /* 0x000000f015117890 */ /* 0x000fe2000fffe0ff */
[----:B------:R-:W-:Y:S01]  /*43b0*/  UMOV UR6, UR7 ;  /* 0x0000000700067c82 */ /* 0x000fe20008000000 */
[----:B------:R-:W-:Y:S01]  /*43c0*/  UMOV UR41, UR9 ;  /* 0x0000000900297c82 */ /* 0x000fe20008000000 */
[----:B------:R-:W-:Y:S02]  /*43d0*/  UISETP.GE.AND UP0, UPT, UR42, 0x1, UPT ;  /* 0x000000012a00788c */ /* 0x000fe4000bf06270 */
[----:B------:R-:W-:Y:S01]  /*43e0*/  UISETP.NE.AND UP4, UPT, UR42, 0x1, UPT ;  /* 0x000000012a00788c */ /* 0x000fe2000bf85270 */
[----:B------:R-:W1:Y:S01]  /*43f0*/  LDCU.64 UR22, c[0x0][0xb28] ;  /* 0x00016500ff1677ac */ /* 0x000e620008000a00 */
[----:B------:R-:W-:Y:S02]  /*4400*/  UISETP.NE.AND UP6, UPT, UR15, 0x1, UPT ;  /* 0x000000010f00788c */ /* 0x000fe4000bfc5270 */
[----:B------:R-:W-:Y:S02]  /*4410*/  UISETP.NE.AND UP5, UPT, UR46, 0x1, UPT ;  /* 0x000000012e00788c */ /* 0x000fe4000bfa5270 */
[----:B------:R-:W-:-:S02]  /*4420*/  UPRMT UR37, UR10, 0x654, UR37 ;  /* 0x000006540a257896 */ /* 0x000fc40008000025 */
[----:B------:R-:W-:Y:S02]  /*4430*/  USHF.R.U32.HI UR43, URZ, UR45, UR6 ;  /* 0x0000002dff2b7299 */ /* 0x000fe40008011606 */
[----:B------:R-:W-:Y:S02]  /*4440*/  UPRMT UR40, UR10, 0x654, UR33 ;  /* 0x000006540a287896 */ /* 0x000fe40008000021 */
[----:B------:R-:W-:Y:S02]  /*4450*/  UPRMT UR39, UR10, 0x654, UR25 ;  /* 0x000006540a277896 */ /* 0x000fe40008000019 */
[----:B------:R-:W-:Y:S02]  /*4460*/  UPRMT UR38, UR10, 0x654, UR17 ;  /* 0x000006540a267896 */ /* 0x000fe40008000011 */
[----:B---3--:R-:W-:Y:S02]  /*4470*/  USHF.R.U32.HI UR41, URZ, UR49, UR41 ;  /* 0x00000031ff297299 */ /* 0x008fe40008011629 */
[----:B------:R-:W-:-:S11]  /*4480*/  UISETP.NE.AND UP2, UPT, UR4, 0x1, UPT ;  /* 0x000000010400788c */ /* 0x000fd6000bf45270 */
.L_x_94:
[C---:B------:R-:W-:Y:S02]  /*4490*/  LEA R12, R14.reuse, UR21, 0x3 ;  /* 0x000000150e0c7c11 */ /* 0x040fe4000f8e18ff */
[----:B------:R-:W-:Y:S02]  /*44a0*/  SHF.L.U32 R9, R13, 0x1f, RZ ;  /* 0x0000001f0d097819 */ /* 0x000fe400000006ff */
[----:B------:R-:W-:Y:S02]  /*44b0*/  LEA R10, R14, UR21, 0x4 ;  /* 0x000000150e0a7c11 */ /* 0x000fe4000f8e20ff */
[----:B--2---:R-:W2:Y:S02]  /*44c0*/  SYNCS.PHASECHK.TRANS64.TRYWAIT P0, [R12+URZ+0x130], R9 ;  /* 0x000130090c0075a7 */ /* 0x004ea400080011ff */
[----:B--2---:R-:W-:Y:S05]  /*44d0*/  @!P0 BRA `(.L_x_84) ;  /* 0x00000080004c8947 */ /* 0x004fea0003800000 */
.L_x_187:
[----:B--2---:R-:W2:Y:S01]  /*44e0*/  LDS.128 R8, [R10+0x1a0] ;  /* 0x0001a0000a087984 */ /* 0x004ea20000000c00 */
[----:B------:R-:W-:Y:S01]  /*44f0*/  UISETP.GE.AND UP0, UPT, UR42, 0x1, UPT ;  /* 0x000000012a00788c */ /* 0x000fe2000bf06270 */
[----:B------:R-:W-:Y:S01]  /*4500*/  @!PT LDS RZ, [RZ] ;  /* 0x00000000fffff984 */ /* 0x000fe20000000800 */
[----:B------:R-:W-:Y:S01]  /*4510*/  @!PT LDS RZ, [RZ] ;  /* 0x00000000fffff984 */ /* 0x000fe20000000800 */
[----:B------:R-:W-:Y:S01]  /*4520*/  @!PT LDS RZ, [RZ] ;  /* 0x00000000fffff984 */ /* 0x000fe20000000800 */
[----:B------:R-:W-:Y:S01]  /*4530*/  @!PT LDS RZ, [RZ] ;  /* 0x00000000fffff984 */ /* 0x000fe20000000800 */
[----:B------:R3:W-:Y:S06]  /*4540*/  MEMBAR.ALL.CTA ;  /* 0x0000000000007992 */ /* 0x0007ec0000008000 */
[----:B---3--:R-:W3:Y:S01]  /*4550*/  FENCE.VIEW.ASYNC.S ;  /* 0x00000000000073c6 */ /* 0x008ee20000000000 */
[----:B--2---:R-:W-:Y:S11]  /*4560*/  LOP3.LUT P0, RZ, R10, 0x1, RZ, 0xc0, !PT ;  /* 0x000000010aff7812 */ /* 0x004ff6000780c0ff */
[----:B------:R-:W-:Y:S02]  /*4570*/  @!UPT UIADD3 URZ, UPT, UPT, URZ, URZ, URZ ;  /* 0x000000fffffff290 */ /* 0x000fe4000fffe0ff */
[----:B---3--:R-:W-:Y:S01]  /*4580*/  VOTEU.ANY UP1, P0 ;  /* 0x0000000000ff7886 */ /* 0x008fe20000020100 */
[----:B------:R-:W-:Y:S11]  /*4590*/  PLOP3.LUT P0, PT, PT, PT, UP1, 0x80, 0x8 ;  /* 0x000000000008781c */ /* 0x000ff60003f0f018 */
[----:B------:R-:W-:Y:S02]  /*45a0*/  @!UPT UIADD3 URZ, UPT, UPT, URZ, URZ, URZ ;  /* 0x000000fffffff290 */ /* 0x000fe4000fffe0ff */
[----:B------:R-:W-:Y:S02]  /*45b0*/  @P0 SHF.R.U32.HI R0, RZ, 0x10, R9 ;  /* 0x00000010ff000819 */ /* 0x000fe40000011609 */
[----:B------:R-:W-:Y:S02]  /*45c0*/  @P0 MOV R6, R8 ;  /* 0x0000000800060202 */ /* 0x000fe40000000f00 */
[----:B------:R-:W-:Y:S01]  /*45d0*/  @P0 R2UR UR4, R0 ;  /* 0x00000000000402ca */ /* 0x000fe200000e0000 */
[----:B------:R-:W-:Y:S01]  /*45e0*/  VIADD R0, R12, 0x140 ;  /* 0x000001400c007836 */ /* 0x000fe20000000000 */
[----:B------:R-:W-:Y:S02]  /*45f0*/  @P0 LOP3.LUT R8, R9, 0xffff, RZ, 0xc0, !PT ;  /* 0x0000ffff09080812 */ /* 0x000fe400078ec0ff */
[----:B------:R-:W-:Y:S02]  /*4600*/  @P0 R2UR UR6, R6 ;  /* 0x00000000060602ca */ /* 0x000fe400000e0000 */
[----:B------:R-:W-:Y:S02]  /*4610*/  PRMT R0, RZ, 0x654, R0 ;  /* 0x00000654ff007816 */ /* 0x000fe40000000000 */
[----:B------:R-:W-:Y:S02]  /*4620*/  @P0 R2UR UR5, R8 ;  /* 0x00000000080502ca */ /* 0x000fe400000e0000 */
[----:B------:R2:W-:Y:S03]  /*4630*/  SYNCS.ARRIVE.TRANS64.RED.A1T0 RZ, [R0+URZ], RZ ;  /* 0x000000ff00ff79a7 */ /* 0x0005e600081004ff */
[----:B------:R-:W-:Y:S04]  /*4640*/  @UP1 UMOV UR29, UR4 ;  /* 0x00000004001d1c82 */ /* 0x000fe80008000000 */
[----:B------:R-:W-:Y:S04]  /*4650*/  @UP1 UMOV UR14, UR6 ;  /* 0x00000006000e1c82 */ /* 0x000fe80008000000 */
[----:B------:R-:W-:Y:S01]  /*4660*/  @UP1 UMOV UR13, UR5 ;  /* 0x00000005000d1c82 */ /* 0x000fe20008000000 */
[----:B------:R-:W-:Y:S05]  /*4670*/  BRA.U !UP0, `(.L_x_85) ;  /* 0x0000000108a47547 */ /* 0x000fea000b800000 */
[----:B------:R-:W-:Y:S02]  /*4680*/  UIMAD.WIDE.U32 UR18, UR13, UR47, URZ ;  /* 0x0000002f0d1272a5 */ /* 0x000fe4000f8e00ff */
[----:B------:R-:W-:Y:S02]  /*4690*/  UIMAD.WIDE.U32 UR26, UR14, UR44, URZ ;  /* 0x0000002c0e1a72a5 */ /* 0x000fe4000f8e00ff */
[----:B------:R-:W-:Y:S02]  /*46a0*/  USEL UR4, UR30, UR41, !UP5 ;  /* 0x000000291e047287 */ /* 0x000fe4000e800000 */
[----:B------:R-:W-:Y:S02]  /*46b0*/  USEL UR7, UR31, UR43, !UP6 ;  /* 0x0000002b1f077287 */ /* 0x000fe4000f000000 */
[----:B-1----:R-:W-:Y:S02]  /*46c0*/  UIMAD.WIDE.U32 UR8, UR4, UR22, URZ ;  /* 0x00000016040872a5 */ /* 0x002fe4000f8e00ff */
[----:B------:R-:W-:Y:S01]  /*46d0*/  UIMAD.WIDE.U32 UR10, UR7, UR22, URZ ;  /* 0x00000016070a72a5 */ /* 0x000fe2000f8e00ff */
[----:B------:R-:W-:Y:S02]  /*46e0*/  UMOV UR5, UR19 ;  /* 0x0000001300057c82 */ /* 0x000fe40008000000 */
[----:B------:R-:W-:Y:S03]  /*46f0*/  USHF.R.U32.HI UR6, URZ, UR49, UR5 ;  /* 0x00000031ff067299 */ /* 0x000fe60008011605 */
[----:B------:R-:W-:Y:S01]  /*4700*/  UMOV UR5, UR27 ;  /* 0x0000001b00057c82 */ /* 0x000fe20008000000 */
[----:B------:R-:W-:Y:S02]  /*4710*/  USEL UR6, UR13, UR6, !UP5 ;  /* 0x000000060d067287 */ /* 0x000fe4000e800000 */
[----:B------:R-:W-:Y:S03]  /*4720*/  USHF.R.U32.HI UR12, URZ, UR45, UR5 ;  /* 0x0000002dff0c7299 */ /* 0x000fe60008011605 */
[----:B------:R-:W-:Y:S02]  /*4730*/  UMOV UR5, UR9 ;  /* 0x0000000900057c82 */ /* 0x000fe40008000000 */
[----:B------:R-:W-:Y:S03]  /*4740*/  @UP4 USHF.R.U32.HI UR4, URZ, UR23, UR5 ;  /* 0x00000017ff044299 */ /* 0x000fe60008011605 */
[----:B------:R-:W-:Y:S01]  /*4750*/  UMOV UR5, UR11 ;  /* 0x0000000b00057c82 */ /* 0x000fe20008000000 */
[----:B------:R-:W-:Y:S02]  /*4760*/  UIMAD UR4, UR42, UR4, URZ ;  /* 0x000000042a0472a4 */ /* 0x000fe4000f8e02ff */
[----:B------:R-:W-:Y:S02]  /*4770*/  @UP4 USHF.R.U32.HI UR7, URZ, UR23, UR5 ;  /* 0x00000017ff074299 */ /* 0x000fe40008011605 */
[----:B------:R-:W-:Y:S02]  /*4780*/  UIMAD.WIDE.U32 UR10, UR6, UR22, URZ ;  /* 0x00000016060a72a5 */ /* 0x000fe4000f8e00ff */
[----:B------:R-:W-:Y:S02]  /*4790*/  USEL UR5, UR14, UR12, !UP6 ;  /* 0x0000000c0e057287 */ /* 0x000fe4000f000000 */
[----:B------:R-:W-:Y:S02]  /*47a0*/  UIMAD UR8, UR42, UR7, URZ ;  /* 0x000000072a0872a4 */ /* 0x000fe4000f8e02ff */
[----:B------:R-:W-:Y:S03]  /*47b0*/  UISETP.GE.AND UP0, UPT, UR6, UR4, UPT ;  /* 0x000000040600728c */ /* 0x000fe6000bf06270 */
[----:B------:R-:W-:Y:S01]  /*47c0*/  UMOV UR4, UR11 ;  /* 0x0000000b00047c82 */ /* 0x000fe20008000000 */
[----:B------:R-:W-:Y:S02]  /*47d0*/  UISETP.GE.OR UP0, UPT, UR5, UR8, UP0 ;  /* 0x000000080500728c */ /* 0x000fe40008706670 */
[----:B------:R-:W-:Y:S02]  /*47e0*/  USHF.R.U32.HI UR4, URZ, UR23, UR4 ;  /* 0x00000017ff047299 */ /* 0x000fe40008011604 */
[----:B------:R-:W-:Y:S02]  /*47f0*/  UIMAD.WIDE.U32 UR8, UR5, UR22, URZ ;  /* 0x00000016050872a5 */ /* 0x000fe4000f8e00ff */
[----:B------:R-:W-:Y:S04]  /*4800*/  USEL UR10, UR6, UR4, !UP4 ;  /* 0x00000004060a7287 */ /* 0x000fe8000e000000 */
[----:B------:R-:W-:Y:S01]  /*4810*/  UIADD3 UR11, UPT, UPT, -UR10, URZ, URZ ;  /* 0x000000ff0a0b7290 */ /* 0x000fe2000fffe1ff */
[----:B------:R-:W-:Y:S02]  /*4820*/  @!UP0 UMOV UR4, UR9 ;  /* 0x0000000900048c82 */ /* 0x000fe40008000000 */
[----:B------:R-:W-:Y:S02]  /*4830*/  @!UP0 USHF.R.U32.HI UR4, URZ, UR23, UR4 ;  /* 0x00000017ff048299 */ /* 0x000fe40008011604 */
[----:B------:R-:W-:Y:S02]  /*4840*/  UIMAD UR8, UR42, UR11, UR6 ;  /* 0x0000000b2a0872a4 */ /* 0x000fe4000f8e0206 */
[----:B------:R-:W-:Y:S04]  /*4850*/  @!UP0 USEL UR4, UR5, UR4, !UP4 ;  /* 0x0000000405048287 */ /* 0x000fe8000e000000 */
[----:B------:R-:W-:Y:S02]  /*4860*/  @!UP0 UIMAD UR8, UR7, UR8, UR4 ;  /* 0x00000008070882a4 */ /* 0x000fe4000f8e0204 */
[----:B------:R-:W-:Y:S02]  /*4870*/  @!UP0 UIADD3 UR9, UPT, UPT, UR10, -UR4, URZ ;  /* 0x800000040a098290 */ /* 0x000fe4000fffe0ff */
[----:B------:R-:W-:Y:S02]  /*4880*/  UIADD3 UR4, UPT, UPT, -UR5, URZ, URZ ;  /* 0x000000ff05047290 */ /* 0x000fe4000fffe1ff */
[----:B------:R-:W-:Y:S02]  /*4890*/  UIADD3 UR7, UPT, UPT, -UR6, URZ, URZ ;  /* 0x000000ff06077290 */ /* 0x000fe4000fffe1ff */
[----:B------:R-:W-:Y:S02]  /*48a0*/  @!UP0 UIMAD UR6, UR9, UR42, UR5 ;  /* 0x0000002a090682a4 */ /* 0x000fe4000f8e0205 */
[----:B------:R-:W-:Y:S02]  /*48b0*/  UIMAD UR14, UR15, UR4, UR14 ;  /* 0x000000040f0e72a4 */ /* 0x000fe4000f8e020e */
[----:B------:R-:W-:Y:S01]  /*48c0*/  UIMAD UR13, UR46, UR7, UR13 ;  /* 0x000000072e0d72a4 */ /* 0x000fe2000f8e020d */
[----:B------:R-:W-:Y:S02]  /*48d0*/  @!UP0 UMOV UR5, UR8 ;  /* 0x0000000800058c82 */ /* 0x000fe40008000000 */
[----:B------:R-:W-:Y:S02]  /*48e0*/  UIMAD UR14, UR5, UR15, UR14 ;  /* 0x0000000f050e72a4 */ /* 0x000fe4000f8e020e */
[----:B------:R-:W-:Y:S11]  /*48f0*/  UIMAD UR13, UR6, UR46, UR13 ;  /* 0x0000002e060d72a4 */ /* 0x000ff6000f8e020d */
[----:B------:R-:W-:Y:S01]  /*4900*/  @!UPT UIADD3 URZ, UPT, UPT, URZ, URZ, URZ ;  /* 0x000000fffffff290 */ /* 0x000fe2000fffe0ff */
.L_x_85:
[----:B------:R-:W3:Y:S01]  /*4910*/  @!UP2 LDCU.128 UR8, c[0x0][0xb10] ;  /* 0x00016200ff08a7ac */ /* 0x000ee20008000c00 */
[C---:B------:R-:W-:Y:S02]  /*4920*/  ISETP.NE.U32.AND P1, PT, R4.reuse, RZ, PT ;  /* 0x000000ff0400720c */ /* 0x040fe40003f25070 */
[----:B------:R-:W-:Y:S02]  /*4930*/  ISETP.NE.U32.AND P0, PT, R4, RZ, PT ;  /* 0x000000ff0400720c */ /* 0x000fe40003f05070 */
[C---:B------:R-:W-:Y:S02]  /*4940*/  ISETP.NE.AND.EX P1, PT, R5.reuse, RZ, PT, P1 ;  /* 0x000000ff0500720c */ /* 0x040fe40003f25310 */
[----:B------:R-:W-:Y:S01]  /*4950*/  ISETP.NE.AND.EX P0, PT, R5, RZ, PT, P0 ;  /* 0x000000ff0500720c */ /* 0x000fe20003f05300 */
[----:B------:R-:W4:Y:S01]  /*4960*/  @!UP2 LDCU UR5, c[0x0][0xb0c] ;  /* 0x00016180ff05a7ac */ /* 0x000f220008000800 */
[----:B------:R-:W-:Y:S01]  /*4970*/  SHF.L.U32 R9, R15, 0x1f, RZ ;  /* 0x0000001f0f097819 */ /* 0x000fe200000006ff */
[----:B------:R-:W-:Y:S02]  /*4980*/  USHF.L.U32 UR35, UR16, 0x7, URZ ;  /* 0x0000000710237899 */ /* 0x000fe400080006ff */
[----:B------:R-:W-:Y:S02]  /*4990*/  USHF.L.U32 UR34, UR20, 0x8, URZ ;  /* 0x0000000814227899 */ /* 0x000fe400080006ff */
[----:B---3--:R-:W-:Y:S07]  /*49a0*/  UIMAD.WIDE.U32 UR6, UR14, UR8, URZ ;  /* 0x000000080e0672a5 */ /* 0x008fee000f8e00ff */
[----:B------:R-:W-:Y:S01]  /*49b0*/  @!UP2 UMOV UR4, UR7 ;  /* 0x000000070004ac82 */ /* 0x000fe20008000000 */
[----:B----4-:R-:W-:Y:S02]  /*49c0*/  @!UP2 UISETP.NE.AND UP0, UPT, UR5, 0x1, UPT ;  /* 0x000000010500a88c */ /* 0x010fe4000bf05270 */
[----:B------:R-:W-:Y:S02]  /*49d0*/  @!UP2 USHF.R.U32.HI UR4, URZ, UR9, UR4 ;  /* 0x00000009ff04a299 */ /* 0x000fe40008011604 */
[----:B------:R-:W-:Y:S02]  /*49e0*/  UIMAD.WIDE.U32 UR6, UR13, UR11, URZ ;  /* 0x0000000b0d0672a5 */ /* 0x000fe4000f8e00ff */
[----:B------:R-:W-:Y:S02]  /*49f0*/  @!UP2 USEL UR8, UR14, UR4, !UP0 ;  /* 0x000000040e08a287 */ /* 0x000fe4000c000000 */
[----:B------:R-:W-:Y:S03]  /*4a00*/  @!UP2 UISETP.NE.AND UP0, UPT, UR10, 0x1, UPT ;  /* 0x000000010a00a88c */ /* 0x000fe6000bf05270 */
[----:B------:R-:W-:Y:S02]  /*4a10*/  @!UP2 UMOV UR6, UR7 ;  /* 0x000000070006ac82 */ /* 0x000fe40008000000 */
[----:B------:R-:W3:Y:S02]  /*4a20*/  @!UP2 LDCU UR4, c[0x0][0xb20] ;  /* 0x00016400ff04a7ac */ /* 0x000ee40008000800 */
[----:B---3--:R-:W-:Y:S04]  /*4a30*/  @!UP2 USHF.R.U32.HI UR6, URZ, UR4, UR6 ;  /* 0x00000004ff06a299 */ /* 0x008fe80008011606 */
[----:B------:R-:W-:Y:S04]  /*4a40*/  @!UP2 USEL UR6, UR13, UR6, !UP0 ;  /* 0x000000060d06a287 */ /* 0x000fe8000c000000 */
[----:B------:R-:W-:Y:S02]  /*4a50*/  @!UP2 UIADD3 UR4, UPT, UPT, -UR8, UR6, URZ ;  /* 0x000000060804a290 */ /* 0x000fe4000fffe1ff */
[----:B------:R-:W-:Y:S02]  /*4a60*/  @!UP2 UIADD3 UR6, UPT, UPT, UR8, -UR6, URZ ;  /* 0x800000060806a290 */ /* 0x000fe4000fffe0ff */
[----:B------:R-:W-:Y:S02]  /*4a70*/  @!UP2 UIMAD UR14, UR4, UR5, UR14 ;  /* 0x00000005040ea2a4 */ /* 0x000fe4000f8e020e */
[----:B------:R-:W-:Y:S01]  /*4a80*/  @!UP2 UIMAD UR13, UR6, UR10, UR13 ;  /* 0x0000000a060da2a4 */ /* 0x000fe2000f8e020d */
[----:B------:R-:W-:Y:S11]  /*4a90*/  BRA.U UP3, `(.L_x_86) ;  /* 0x0000000103107547 */ /* 0x000ff6000b800000 */
[----:B--2---:R-:W-:Y:S04]  /*4aa0*/  MOV R0, UR48 ;  /* 0x0000003000007c02 */ /* 0x004fe80008000f00 */
[----:B------:R-:W-:Y:S04]  /*4ab0*/  SHF.L.U32 R11, R0, 0x1f, RZ ;  /* 0x0000001f000b7819 */ /* 0x000fe800000006ff */
[----:B------:R-:W2:Y:S02]  /*4ac0*/  SYNCS.PHASECHK.TRANS64.TRYWAIT P2, [UR21+0x128], R11 ;  /* 0x0001280bff0075a7 */ /* 0x000ea40008041115 */
[----:B--2---:R-:W-:Y:S05]  /*4ad0*/  @!P2 BRA `(.L_x_87) ;  /* 0x0000007800e0a947 */ /* 0x004fea0003800000 */
.L_x_86:
[----:B------:R-:W-:Y:S05]  /*4ae0*/  @!P1 BRA `(.L_x_88) ;  /* 0x0000000000309947 */ /* 0x000fea0003800000 */
[----:B------:R-:W-:Y:S01]  /*4af0*/  ISETP.NE.U32.AND P1, PT, R2, RZ, PT ;  /* 0x000000ff0200720c */ /* 0x000fe20003f25070 */
[----:B------:R-:W3:Y:S01]  /*4b00*/  LDCU.64 UR4, c[0x0][0x358] ;  /* 0x00006b00ff0477ac */ /* 0x000ee20008000a00 */
[----:B------:R-:W-:Y:S02]  /*4b10*/  IMAD.MOV.U32 R158, RZ, RZ, 0x1 ;  /* 0x00000001ff9e7424 */ /* 0x000fe400078e00ff */
[----:B------:R-:W-:Y:S11]  /*4b20*/  ISETP.NE.AND.EX P1, PT, R3, RZ, PT, P1 ;  /* 0x000000ff0300720c */ /* 0x000ff60003f25310 */
[----:B------:R-:W-:Y:S02]  /*4b30*/  @!UPT UIADD3 URZ, UPT, UPT, URZ, URZ, URZ ;  /* 0x000000fffffff290 */ /* 0x000fe4000fffe0ff */
[----:B--2---:R-:W2:Y:S01]  /*4b40*/  @P1 LDC.64 R10, c[0x0][0x888] ;  /* 0x00022200ff0a1b82 */ /* 0x004ea20000000a00 */
[----:B------:R-:W-:Y:S04]  /*4b50*/  @P1 IMAD R0, R4, UR36, RZ ;  /* 0x0000002404001c24 */ /* 0x000fe8000f8e02ff */
[----:B--2---:R-:W-:Y:S04]  /*4b60*/  @P1 IMAD.WIDE R10, R0, 0x4, R10 ;  /* 0x00000004000a1825 */ /* 0x004fe800078e020a */
[----:B------:R-:W-:Y:S01]  /*4b70*/  HFMA2 R0, -RZ, RZ, 0, 5.9604644775390625e-08 ;  /* 0x00000001ff007431 */ /* 0x000fe200000001ff */
[----:B---3-5:R3:W5:Y:S04]  /*4b80*/  @P1 LDG.E R73, desc[UR4][R10.64] ;  /* 0x000000040a491981 */ /* 0x028768000c1e1900 */
[----:B------:R-:W-:Y:S01]  /*4b90*/  @!P1 PRMT R158, R0, 0x7610, R158 ;  /* 0x00007610009e9816 */ /* 0x000fe2000000009e */
[----:B---3--:R-:W4:Y:S06]  /*4ba0*/  @!P1 LDC R73, c[0x0][0x880] ;  /* 0x00022000ff499b82 */ /* 0x008f2c0000000800 */
.L_x_88:
[----:B----45:R-:W-:Y:S01]  /*4bb0*/  @!P0 FSETP.EQ.AND P1, PT, R73, RZ, PT ;  /* 0x000000ff4900820b */ /* 0x030fe20003f22000 */
[----:B------:R-:W-:Y:S01]  /*4bc0*/  @!UPT UIADD3 URZ, UPT, UPT, URZ, URZ, URZ ;  /* 0x000000fffffff290 */ /* 0x000fe2000fffe0ff */
[----:B------:R-:W-:Y:S11]  /*4bd0*/  @!P0 BRA `(.L_x_89) ;  /* 0x0000000000188947 */ /* 0x000ff60003800000 */
[----:B------:R-:W-:Y:S02]  /*4be0*/  LOP3.LUT P0, RZ, R158, 0xff, RZ, 0xc0, !PT ;  /* 0x000000ff9eff7812 */ /* 0x000fe4000780c0ff */
[----:B------:R-:W-:Y:S04]  /*4bf0*/  ISETP.NE.U32.AND P1, PT, R2, RZ, PT ;  /* 0x000000ff0200720c */ /* 0x000fe80003f25070 */
[----:B------:R-:W-:Y:S04]  /*4c00*/  ISETP.NE.AND.EX P1, PT, R3, RZ, PT, P1 ;  /* 0x000000ff0300720c */ /* 0x000fe80003f25310 */
[----:B------:R-:W-:Y:S03]  /*4c10*/  PLOP3.LUT P1, PT, P1, PT, PT, 0x8, 0x80 ;  /* 0x000000000080781c */ /* 0x000fe60000f2e170 */
[----:B------:R-:W-:Y:S11]  /*4c20*/  @P0 FSETP.EQ.AND P1, PT, R73, RZ, PT ;  /* 0x000000ff4900020b */ /* 0x000ff60003f22000 */
[----:B------:R-:W-:Y:S02]  /*4c30*/  @!UPT UIADD3 URZ, UPT, UPT, URZ, URZ, URZ ;  /* 0x000000fffffff290 */ /* 0x000fe4000fffe0ff */
.L_x_89:
[----:B------:R-:W3:Y:S01]  /*4c40*/  SYNCS.PHASECHK.TRANS64.TRYWAIT P2, [UR21+0x100], R9 ;  /* 0x00010009ff0075a7 */ /* 0x000ee20008041115 */
[----:B------:R-:W-:Y:S04]  /*4c50*/  ELECT P0, URZ, PT ;  /* 0x0000000000ff782f */ /* 0x000fe80003800000 */
[----:B------:R-:W-:Y:S11]  /*4c60*/  PLOP3.LUT P1, PT, P1, P0, PT, 0xf2, 0x2f ;  /* 0x00000000002f781c */ /* 0x000ff60000f21e72 */
[----:B------:R-:W-:Y:S02]  /*4c70*/  @!UPT UIADD3 URZ, UPT, UPT, URZ, URZ, URZ ;  /* 0x000000fffffff290 */ /* 0x000fe4000fffe0ff */
[----:B------:R-:W-:Y:S05]  /*4c80*/  @!P1 IADD3 R8, P0, PT, R16, 0x580, RZ ;  /* 0x0000058010089810 */ /* 0x000fea0007f1e0ff */
[----:B------:R-:W-:Y:S01]  /*4c90*/  @!P1 IMAD.X R6, RZ, RZ, R17, P0 ;  /* 0x000000ffff069224 */ /* 0x000fe200000e0611 */
[----:B---3--:R-:W-:Y:S07]  /*4ca0*/  @!P2 BRA `(.L_x_90) ;  /* 0x000000780084a947 */ /* 0x008fee0003800000 */
.L_x_190:
[----:B------:R-:W-:Y:S01]  /*4cb0*/  @!P1 R2UR UR5, R8 ;  /* 0x00000000080592ca */ /* 0x000fe200000e0000 */
[----:B------:R-:W-:Y:S01]  /*4cc0*/  VOTEU.ALL UP0, P1 ;  /* 0x0000000000ff7886 */ /* 0x000fe20000800000 */
[----:B------:R-:W-:Y:S01]  /*4cd0*/  @!P1 R2UR UR4, R6 ;  /* 0x00000000060492ca */ /* 0x000fe200000e0000 */
[----:B--2---:R-:W-:Y:S01]  /*4ce0*/  @!P1 IMAD.MOV.U32 R0, RZ, RZ, 0x2000 ;  /* 0x00002000ff009424 */ /* 0x004fe200078e00ff */
[----:B------:R-:W-:Y:S01]  /*4cf0*/  UMOV UR6, 0x0 ;  /* 0x0000000000067882 */ /* 0x000fe20000000000 */
[----:B------:R-:W-:Y:S01]  /*4d00*/  UMOV UR7, 0x10000000 ;  /* 0x1000000000077882 */ /* 0x000fe20000000000 */
[----:B------:R-:W-:Y:S01]  /*4d10*/  @!UP0 UIADD3 UR32, UPT, UPT, UR21, 0x200, URZ ;  /* 0x0000020015208890 */ /* 0x000fe2000fffe0ff */
[----:B------:R-:W-:Y:S01]  /*4d20*/  @!P1 IADD3 R8, P0, PT, R16, 0x580, RZ ;  /* 0x0000058010089810 */ /* 0x000fe20007f1e0ff */
[----:B------:R-:W-:Y:S04]  /*4d30*/  VOTEU.ALL UP0, P1 ;  /* 0x0000000000ff7886 */ /* 0x000fe80000800000 */
[----:B------:R-:W-:Y:S02]  /*4d40*/  @!P1 IMAD.X R6, RZ, RZ, R17, P0 ;  /* 0x000000ffff069224 */ /* 0x000fe400000e0611 */
[----:B------:R-:W-:Y:S02]  /*4d50*/  IMAD.U32 R10, RZ, RZ, UR5 ;  /* 0x00000005ff0a7e24 */ /* 0x000fe4000f8e00ff */
[----:B------:R-:W-:Y:S03]  /*4d60*/  IMAD.U32 R11, RZ, RZ, UR4 ;  /* 0x00000004ff0b7e24 */ /* 0x000fe6000f8e00ff */
[----:B------:R-:W-:Y:S02]  /*4d70*/  @!P1 R2UR UR4, R10 ;  /* 0x000000000a0492ca */ /* 0x000fe400000e0000 */
[----:B------:R-:W-:Y:S11]  /*4d80*/  @!P1 R2UR UR5, R11 ;  /* 0x000000000b0592ca */ /* 0x000ff600000e0000 */
[----:B------:R-:W-:Y:S02]  /*4d90*/  @!UPT UIADD3 URZ, UPT, UPT, URZ, URZ, URZ ;  /* 0x000000fffffff290 */ /* 0x000fe4000fffe0ff */
[----:B------:R2:W-:Y:S01]  /*4da0*/  @!UP0 UTMALDG.3D [UR32], [UR4], desc[UR6] ;  /* 0x00000620040085b4 */ /* 0x0005e20008011000 */
[----:B------:R2:W-:Y:S01]  /*4db0*/  @!P1 SYNCS.ARRIVE.TRANS64.RED.A0TR RZ, [UR21+0xe0], R0 ;  /* 0x0000e000ffff99a7 */ /* 0x0005e20008300415 */
[----:B------:R-:W-:Y:S01]  /*4dc0*/  SYNCS.ARRIVE.TRANS64.RED.A1T0 RZ, [UR40], RZ ;  /* 0x000000ffffff79a7 */ /* 0x000fe20008100428 */
[----:B------:R-:W3:Y:S02]  /*4dd0*/  SYNCS.PHASECHK.TRANS64.TRYWAIT P2, [UR21+0x108], R9 ;  /* 0x00010809ff0075a7 */ /* 0x000ee40008041115 */
[----:B--23--:R-:W-:Y:S05]  /*4de0*/  @!P2 BRA `(.L_x_91) ;  /* 0x00000078004ca947 */ /* 0x00cfea0003800000 */
.L_x_192:
        /* <DEDUP_REMOVED lines=8> */
[----:B------:R-:W-:Y:S01]  /*4e70*/  @!UP0 UIADD3 UR24, UPT, UPT, UR21, 0x2200, URZ ;  /* 0x0000220015188890 */ /* 0x000fe2000fffe0ff */
[----:B------:R-:W-:Y:S01]  /*4e80*/  VOTEU.ALL UP0, P1 ;  /* 0x0000000000ff7886 */ /* 0x000fe20000800000 */
[----:B------:R-:W-:Y:S01]  /*4e90*/  UMOV UR27, UR35 ;  /* 0x00000023001b7c82 */ /* 0x000fe20008000000 */
[----:B------:R-:W-:Y:S02]  /*4ea0*/  UMOV UR28, UR36 ;  /* 0x00000024001c7c82 */ /* 0x000fe40008000000 */
[----:B------:R-:W-:Y:S02]  /*4eb0*/  IMAD.U32 R10, RZ, RZ, UR5 ;  /* 0x00000005ff0a7e24 */ /* 0x000fe4000f8e00ff */
[----:B------:R-:W-:Y:S02]  /*4ec0*/  IMAD.U32 R11, RZ, RZ, UR4 ;  /* 0x00000004ff0b7e24 */ /* 0x000fe4000f8e00ff */
[----:B------:R-:W-:Y:S01]  /*4ed0*/  @!P1 IMAD.X R6, RZ, RZ, R17, P0 ;  /* 0x000000ffff069224 */ /* 0x000fe200000e0611 */
        /* <DEDUP_REMOVED lines=8> */
.L_x_194:
[----:B------:R-:W-:Y:S01]  /*4f60*/  @!P1 R2UR UR5, R8 ;  /* 0x00000000080592ca */ /* 0x000fe200000e0000 */
[----:B------:R-:W-:Y:S01]  /*4f70*/  VOTEU.ALL UP0, P1 ;  /* 0x0000000000ff7886 */ /* 0x000fe20000800000 */
[----:B------:R-:W-:Y:S01]  /*4f80*/  @!P1 R2UR UR4, R6 ;  /* 0x00000000060492ca */ /* 0x000fe200000e0000 */
[----:B--2---:R-:W-:Y:S01]  /*4f90*/  @!P1 IMAD.MOV.U32 R0, RZ, RZ, 0x2000 ;  /* 0x00002000ff009424 */ /* 0x004fe200078e00ff */
[----:B------:R-:W-:Y:S01]  /*4fa0*/  UMOV UR6, 0x0 ;  /* 0x0000000000067882 */ /* 0x000fe20000000000 */
[----:B------:R-:W-:Y:S01]  /*4fb0*/  UMOV UR7, 0x10000000 ;  /* 0x1000000000077882 */ /* 0x000fe20000000000 */
[----:B------:R-:W-:Y:S01]  /*4fc0*/  @!UP0 UIADD3 UR18, UPT, UPT, UR34, 0x80, URZ ;  /* 0x0000008022128890 */ /* 0x000fe2000fffe0ff */
[----:B------:R-:W-:Y:S01]  /*4fd0*/  VIADD R14, R14, 0x1 ;  /* 0x000000010e0e7836 */ /* 0x000fe20000000000 */
[----:B------:R-:W-:Y:S01]  /*4fe0*/  @!UP0 UIADD3 UR16, UPT, UPT, UR21, 0x4200, URZ ;  /* 0x0000420015108890 */ /* 0x000fe2000fffe0ff */
[----:B------:R-:W-:Y:S01]  /*4ff0*/  VOTEU.ALL UP0, P1 ;  /* 0x0000000000ff7886 */ /* 0x000fe20000800000 */
[----:B------:R-:W-:Y:S01]  /*5000*/  UMOV UR19, UR35 ;  /* 0x0000002300137c82 */ /* 0x000fe20008000000 */
[----:B------:R-:W-:Y:S02]  /*5010*/  UMOV UR20, UR36 ;  /* 0x0000002400147c82 */ /* 0x000fe40008000000 */
        /* <DEDUP_REMOVED lines=10> */
.L_x_196:
[----:B------:R-:W-:Y:S01]  /*50c0*/  @!P1 IADD3 R6, P0, PT, R16, 0x580, RZ ;  /* 0x0000058010069810 */ /* 0x000fe20007f1e0ff */
[----:B------:R-:W-:Y:S01]  /*50d0*/  VOTEU.ALL UP0, P1 ;  /* 0x0000000000ff7886 */ /* 0x000fe20000800000 */
[----:B------:R-:W-:Y:S01]  /*50e0*/  UMOV UR6, 0x0 ;  /* 0x0000000000067882 */ /* 0x000fe20000000000 */
[----:B------:R-:W-:Y:S01]  /*50f0*/  UMOV UR7, 0x10000000 ;  /* 0x1000000000077882 */ /* 0x000fe20000000000 */
[----:B------:R-:W-:Y:S01]  /*5100*/  @!P1 R2UR UR5, R6 ;  /* 0x00000000060592ca */ /* 0x000fe200000e0000 */
[----:B--2---:R-:W-:Y:S01]  /*5110*/  @!P1 IMAD.X R0, RZ, RZ, R17, P0 ;  /* 0x000000ffff009224 */ /* 0x004fe200000e0611 */
[----:B------:R-:W-:Y:S01]  /*5120*/  @!UP0 UIADD3 UR10, UPT, UPT, UR34, 0xc0, URZ ;  /* 0x000000c0220a8890 */ /* 0x000fe2000fffe0ff */
[----:B------:R-:W-:Y:S01]  /*5130*/  R2UR UR16, R160 ;  /* 0x00000000a01072ca */ /* 0x000fe200000e0000 */
[----:B------:R-:W-:Y:S01]  /*5140*/  @!UP0 UIADD3 UR8, UPT, UPT, UR21, 0x6200, URZ ;  /* 0x0000620015088890 */ /* 0x000fe2000fffe0ff */
[----:B------:R-:W-:Y:S01]  /*5150*/  ISETP.NE.AND P0, PT, R14, 0x2, PT ;  /* 0x000000020e00780c */ /* 0x000fe20003f05270 */
[----:B------:R-:W-:Y:S01]  /*5160*/  @!UP0 UIADD3 UR9, UPT, UPT, UR21, 0xf8, URZ ;  /* 0x000000f815098890 */ /* 0x000fe2000fffe0ff */
[----:B------:R-:W-:Y:S01]  /*5170*/  @!P1 R2UR UR4, R0 ;  /* 0x00000000000492ca */ /* 0x000fe200000e0000 */
[----:B------:R-:W-:Y:S01]  /*5180*/  VOTEU.ALL UP0, P1 ;  /* 0x0000000000ff7886 */ /* 0x000fe20000800000 */
[----:B------:R-:W-:Y:S01]  /*5190*/  UMOV UR11, UR35 ;  /* 0x00000023000b7c82 */ /* 0x000fe20008000000 */
[----:B------:R-:W-:Y:S01]  /*51a0*/  UMOV UR12, UR36 ;  /* 0x00000024000c7c82 */ /* 0x000fe20008000000 */
[----:B------:R-:W-:Y:S01]  /*51b0*/  SEL R0, RZ, 0x1, P0 ;  /* 0x00000001ff007807 */ /* 0x000fe20000000000 */
[----:B------:R-:W-:Y:S01]  /*51c0*/  UIADD3 UR20, UPT, UPT, UR13, UR59, URZ ;  /* 0x0000003b0d147290 */ /* 0x000fe2000fffe0ff */
[----:B------:R-:W-:Y:S01]  /*51d0*/  IMAD.U32 R8, RZ, RZ, UR5 ;  /* 0x00000005ff087e24 */ /* 0x000fe2000f8e00ff */
[----:B------:R-:W-:Y:S01]  /*51e0*/  LOP3.LUT R15, R15, 0x1, RZ, 0x3c, !PT ;  /* 0x000000010f0f7812 */ /* 0x000fe200078e3cff */
[----:B------:R-:W-:Y:S01]  /*51f0*/  UPLOP3.LUT UP3, UPT, UPT, UPT, UPT, 0x80, 0x8 ;  /* 0x000000000008789c */ /* 0x000fe20003f6f070 */
[----:B------:R-:W-:Y:S01]  /*5200*/  LOP3.LUT R13, R13, R0, RZ, 0x3c, !PT ;  /* 0x000000000d0d7212 */ /* 0x000fe200078e3cff */
[----:B------:R-:W-:Y:S01]  /*5210*/  UIADD3 UR16, UPT, UPT, UR14, UR16, URZ ;  /* 0x000000100e107290 */ /* 0x000fe2000fffe0ff */
[----:B------:R-:W-:Y:S01]  /*5220*/  SEL R14, R14, RZ, P0 ;  /* 0x000000ff0e0e7207 */ /* 0x000fe20000000000 */
[----:B------:R-:W-:Y:S01]  /*5230*/  UMOV UR36, UR29 ;  /* 0x0000001d00247c82 */ /* 0x000fe20008000000 */
[----:B------:R-:W-:Y:S01]  /*5240*/  IMAD.U32 R9, RZ, RZ, UR4 ;  /* 0x00000004ff097e24 */ /* 0x000fe2000f8e00ff */
[----:B------:R-:W-:Y:S04]  /*5250*/  @!P1 R2UR UR4, R8 ;  /* 0x00000000080492ca */ /* 0x000fe800000e0000 */
[----:B------:R-:W-:Y:S11]  /*5260*/  @!P1 R2UR UR5, R9 ;  /* 0x00000000090592ca */ /* 0x000ff600000e0000 */
[----:B------:R-:W-:Y:S02]  /*5270*/  @!UPT UIADD3 URZ, UPT, UPT, URZ, URZ, URZ ;  /* 0x000000fffffff290 */ /* 0x000fe4000fffe0ff */
[----:B------:R2:W-:Y:S01]  /*5280*/  @!UP0 UTMALDG.3D [UR8], [UR4], desc[UR6] ;  /* 0x00000608040085b4 */ /* 0x0005e20008011000 */
[----:B------:R2:W-:Y:S01]  /*5290*/  @!P1 SYNCS.ARRIVE.TRANS64.RED.A0TR RZ, [UR21+0xf8], R7 ;  /* 0x0000f807ffff99a7 */ /* 0x0005e20008300415 */
[----:B------:R-:W-:Y:S01]  /*52a0*/  SYNCS.ARRIVE.TRANS64.RED.A1T0 RZ, [UR37], RZ ;  /* 0x000000ffffff79a7 */ /* 0x000fe20008100425 */
[----:B------:R-:W-:Y:S05]  /*52b0*/  BRA.U UP1, `(.L_x_94) ;  /* 0xfffffff101747547 */ /* 0x000fea000b83ffff */
[----:B------:R-:W-:-:S04]  /*52c0*/  SHF.L.U32 R3, R15, 0x1f, RZ ;  /* 0x0000001f0f037819 */ /* 0x000fc800000006ff */
[----:B------:R-:W3:Y:S02]  /*52d0*/  SYNCS.PHASECHK.TRANS64.TRYWAIT P0, [UR21+0x100], R3 ;  /* 0x00010003ff0075a7 */ /* 0x000ee40008001115 */
[----:B---3--:R-:W-:Y:S05]  /*52e0*/  @!P0 BRA `(.L_x_95) ;  /* 0x0000007400548947 */ /* 0x008fea0003800000 */
.L_x_198:
[----:B------:R-:W4:Y:S02]  /*52f0*/  SYNCS.PHASECHK.TRANS64.TRYWAIT P0, [UR21+0x108], R3 ;  /* 0x00010803ff0075a7 */ /* 0x000f240008001115 */
[----:B----4-:R-:W-:Y:S05]  /*5300*/  @!P0 BRA `(.L_x_96) ;  /* 0x0000007400648947 */ /* 0x010fea0003800000 */
.L_x_200:
[----:B------:R-:W4:Y:S02]  /*5310*/  SYNCS.PHASECHK.TRANS64.TRYWAIT P0, [UR21+0x110], R3 ;  /* 0x00011003ff0075a7 */ /* 0x000f240008001115 */
[----:B----4-:R-:W-:Y:S05]  /*5320*/  @!P0 BRA `(.L_x_97) ;  /* 0x0000007400748947 */ /* 0x010fea0003800000 */
.L_x_202:
[----:B---3--:R-:W-:-:S07]  /*5330*/  MOV R0, UR21 ;  /* 0x0000001500007c02 */ /* 0x008fce0008000f00 */
.L_x_98:
[----:B---3--:R-:W-:-:S04]  /*5340*/  SHF.L.U32 R3, R15, 0x1f, RZ ;  /* 0x0000001f0f037819 */ /* 0x008fc800000006ff */
[----:B------:R3:W4:Y:S03]  /*5350*/  SYNCS.PHASECHK.TRANS64.TRYWAIT P0, [R0+URZ+0x118], R3 ;  /* 0x00011803000075a7 */ /* 0x00072600080011ff */
[----:B----4-:R-:W-:Y:S05]  /*5360*/  @!P0 NANOSLEEP.SYNCS 0x989680 ;  /* 0x009896800000895d */ /* 0x010fea0003900000 */
[----:B------:R-:W4:Y:S02]  /*5370*/  @!P0 SYNCS.PHASECHK.TRANS64 P0, [R0+URZ+0x118], R3 ;  /* 0x00011803000085a7 */ /* 0x000f2400080010ff */
[----:B-12-4-:R-:W-:Y:S05]  /*5380*/  @P0 EXIT ;  /* 0x000000000000094d */ /* 0x016fea0003800000 */
[----:B------:R-:W-:Y:S05]  /*5390*/  BRA `(.L_x_98) ;  /* 0xfffffffc00e87947 */ /* 0x000fea000383ffff */
.L_x_83:
[----:B------:R-:W-:-:S06]  /*53a0*/  UISETP.GE.AND UP0, UPT, UR17, 0x4, UPT ;  /* 0x000000041100788c */ /* 0x000fcc000bf06270 */
[----:B------:R-:W-:-:S13]  /*53b0*/  PLOP3.LUT P0, PT, PT, PT, UP0, 0x80, 0x8 ;  /* 0x000000000008781c */ /* 0x000fda0003f0f008 */
[----:B------:R-:W-:Y:S05]  /*53c0*/  @!P0 EXIT ;  /* 0x000000000000894d */ /* 0x000fea0003800000 */
[----:B------:R-:W1:Y:S08]  /*53d0*/  S2UR UR4, SR_CgaCtaId ;  /* 0x00000000000479c3 */ /* 0x000e700000008800 */
[----:B------:R-:W-:Y:S01]  /*53e0*/  BAR.SYNC.DEFER_BLOCKING 0x6, 0xa0 ;  /* 0x0182800000007b1d */ /* 0x000fe20000010000 */
[C---:B------:R-:W-:Y:S01]  /*53f0*/  IMAD.SHL.U32 R4, R170.reuse, 0x40, RZ ;  /* 0x00000040aa047824 */ /* 0x040fe200078e00ff */
[C---:B------:R-:W-:Y:S01]  /*5400*/  LOP3.LUT R174, R170.reuse, 0x60, RZ, 0xc0, !PT ;  /* 0x00000060aaae7812 */ /* 0x040fe200078ec0ff */
[C---:B------:R-:W-:Y:S01]  /*5410*/  IMAD.SHL.U32 R137, R170.reuse, 0x8, RZ ;  /* 0x00000008aa897824 */ /* 0x040fe200078e00ff */
[C---:B------:R-:W-:Y:S01]  /*5420*/  LOP3.LUT R172, R170.reuse, 0x2, RZ, 0xc0, !PT ;  /* 0x00000002aaac7812 */ /* 0x040fe200078ec0ff */
[----:B------:R-:W-:Y:S01]  /*5430*/  IMAD.U32 R69, R170, 0x10000, RZ ;  /* 0x00010000aa457824 */ /* 0x000fe200078e00ff */
[----:B------:R-:W-:-:S02]  /*5440*/  UMOV UR44, 0x400 ;  /* 0x00000400002c7882 */ /* 0x000fc40000000000 */
[----:B------:R-:W2:Y:S01]  /*5450*/  LDC.64 R156, c[0x0][0x8b0] ;  /* 0x00022c00ff9c7b82 */ /* 0x000ea20000000a00 */
[----:B------:R-:W-:Y:S01]  /*5460*/  LOP3.LUT R6, R4, 0x180, RZ, 0xc0, !PT ;  /* 0x0000018004067812 */ /* 0x000fe200078ec0ff */
[----:B------:R-:W-:Y:S01]  /*5470*/  HFMA2 R162, -RZ, RZ, 0, 0 ;  /* 0x00000000ffa27431 */ /* 0x000fe200000001ff */
[----:B------:R-:W-:Y:S01]  /*5480*/  LOP3.LUT R170, R170, 0x4, RZ, 0xc0, !PT ;  /* 0x00000004aaaa7812 */ /* 0x000fe200078ec0ff */
[----:B------:R-:W-:Y:S01]  /*5490*/  IMAD.MOV.U32 R68, RZ, RZ, RZ ;  /* 0x000000ffff447224 */ /* 0x000fe200078e00ff */
[----:B------:R-:W-:Y:S01]  /*54a0*/  LOP3.LUT R137, R6, 0x30, R137, 0xf8, !PT ;  /* 0x0000003006897812 */ /* 0x000fe200078ef889 */
[----:B------:R-:W-:Y:S01]  /*54b0*/  IMAD.MOV.U32 R168, RZ, RZ, RZ ;  /* 0x000000ffffa87224 */ /* 0x000fe200078e00ff */
[----:B------:R-:W-:Y:S01]  /*54c0*/  LOP3.LUT R69, R69, 0x600000, RZ, 0xc0, !PT ;  /* 0x0060000045457812 */ /* 0x000fe200078ec0ff */
[----:B------:R-:W3:Y:S01]  /*54d0*/  LDC.64 R138, c[0x0][0x8a8] ;  /* 0x00022a00ff8a7b82 */ /* 0x000ee20000000a00 */
[----:B------:R-:W-:Y:S02]  /*54e0*/  LOP3.LUT R137, R137, 0x1e40, R4, 0xf8, !PT ;  /* 0x00001e4089897812 */ /* 0x000fe400078ef804 */
[----:B------:R-:W-:Y:S01]  /*54f0*/  CS2R R166, SRZ ;  /* 0x0000000000a67805 */ /* 0x000fe2000001ff00 */
[----:B------:R-:W-:Y:S01]  /*5500*/  IMAD.MOV.U32 R165, RZ, RZ, RZ ;  /* 0x000000ffffa57224 */ /* 0x000fe200078e00ff */
[----:B------:R-:W-:Y:S01]  /*5510*/  IADD3 R169, PT, PT, -R170, 0x2, RZ ;  /* 0x00000002aaa97810 */ /* 0x000fe20007ffe1ff */
[----:B------:R-:W-:Y:S01]  /*5520*/  IMAD.MOV R163, RZ, RZ, -R170 ;  /* 0x000000ffffa37224 */ /* 0x000fe200078e0aaa */
[----:B------:R-:W-:Y:S01]  /*5530*/  IADD3 R164, PT, PT, -R172, RZ, RZ ;  /* 0x000000ffaca47210 */ /* 0x000fe20007ffe1ff */
[----:B------:R-:W4:Y:S01]  /*5540*/  LDCU UR57, c[0x0][0x370] ;  /* 0x00006e00ff3977ac */ /* 0x000f220008000800 */
[----:B-1----:R-:W-:Y:S01]  /*5550*/  ULEA UR44, UR4, UR44, 0x18 ;  /* 0x0000002c042c7291 */ /* 0x002fe2000f8ec0ff */
[----:B------:R-:W1:Y:S03]  /*5560*/  LDCU.64 UR62, c[0x0][0x348] ;  /* 0x00006900ff3e77ac */ /* 0x000e660008000a00 */
[----:B------:R-:W-:-:S02]  /*5570*/  UIADD3 UR4, UPT, UPT, UR44, 0x8200, URZ ;  /* 0x000082002c047890 */ /* 0x000fc4000fffe0ff */
[----:B------:R-:W-:Y:S01]  /*5580*/  VIADD R171, R137, UR44 ;  /* 0x0000002c89ab7c36 */ /* 0x000fe20008000000 */
[----:B------:R-:W-:Y:S02]  /*5590*/  UIADD3 UR5, UPT, UPT, UR44, 0x200, URZ ;  /* 0x000002002c057890 */ /* 0x000fe4000fffe0ff */
[----:B------:R-:W4:Y:S01]  /*55a0*/  LDS R0, [UR44+0x1c0] ;  /* 0x0001c02cff007984 */ /* 0x000f220008000800 */
[----:B------:R-:W1:Y:S01]  /*55b0*/  LDCU UR43, c[0x0][0xb0c] ;  /* 0x00016180ff2b77ac */ /* 0x000e620008000800 */
[----:B------:R-:W-:Y:S01]  /*55c0*/  VIADD R171, R171, 0x200 ;  /* 0x00000200abab7836 */ /* 0x000fe20000000000 */
[----:B------:R-:W-:Y:S01]  /*55d0*/  MOV R173, UR4 ;  /* 0x0000000400ad7c02 */ /* 0x000fe20008000f00 */
[----:B------:R-:W-:Y:S01]  /*55e0*/  IMAD.U32 R175, RZ, RZ, UR5 ;  /* 0x00000005ffaf7e24 */ /* 0x000fe2000f8e00ff */
[----:B------:R-:W1:Y:S01]  /*55f0*/  LDCU UR39, c[0x0][0xb30] ;  /* 0x00016600ff2777ac */ /* 0x000e620008000800 */
[----:B------:R-:W1:Y:S01]  /*5600*/  LDCU.64 UR46, c[0x0][0x888] ;  /* 0x00011100ff2e77ac */ /* 0x000e620008000a00 */
[----:B------:R-:W1:Y:S01]  /*5610*/  LDCU.64 UR40, c[0x0][0xb28] ;  /* 0x00016500ff2877ac */ /* 0x000e620008000a00 */
[----:B------:R-:W1:Y:S01]  /*5620*/  LDCU.64 UR60, c[0x0][0x890] ;  /* 0x00011200ff3c77ac */ /* 0x000e620008000a00 */
[----:B------:R-:W1:Y:S01]  /*5630*/  LDCU.128 UR52, c[0x0][0xb10] ;  /* 0x00016200ff3477ac */ /* 0x000e620008000c00 */
[----:B------:R-:W1:Y:S02]  /*5640*/  LDCU UR56, c[0x0][0x374] ;  /* 0x00006e80ff3877ac */ /* 0x000e640008000800 */
[----:B-1234-:R-:W-:-:S07]  /*5650*/  IADD3 R69, PT, PT, R0, R69, RZ ;  /* 0x0000004500457210 */ /* 0x01efce0007ffe0ff */
.L_x_143:
[C---:B------:R-:W-:Y:S02]  /*5660*/  LEA R3, R162.reuse, UR44, 0x3 ;  /* 0x0000002ca2037c11 */ /* 0x040fe4000f8e18ff */
[----:B------:R-:W-:Y:S02]  /*5670*/  SHF.L.U32 R0, R167, 0x1f, RZ ;  /* 0x0000001fa7007819 */ /* 0x000fe400000006ff */
[----:B-1----:R-:W-:Y:S02]  /*5680*/  LEA R5, R162, UR44, 0x4 ;  /* 0x0000002ca2057c11 */ /* 0x002fe4000f8e20ff */
[----:B------:R-:W1:Y:S02]  /*5690*/  SYNCS.PHASECHK.TRANS64.TRYWAIT P0, [R3+URZ+0x130], R0 ;  /* 0x00013000030075a7 */ /* 0x000e6400080011ff */
[----:B-1----:R-:W-:Y:S05]  /*56a0*/  @!P0 BRA `(.L_x_99) ;  /* 0x0000007000ac8947 */ /* 0x002fea0003800000 */
.L_x_203:
        /* <DEDUP_REMOVED lines=11> */
[----:B------:R-:W-:Y:S01]  /*5760*/  PLOP3.LUT P0, PT, PT, PT, UP1, 0x80, 0x8 ;  /* 0x000000000008781c */ /* 0x000fe20003f0f018 */
[----:B------:R-:W-:Y:S11]  /*5770*/  UP2UR UR45, UPR, URZ, 0x2 ;  /* 0x00000002ff2d7883 */ /* 0x000ff60008000000 */
[----:B------:R-:W-:Y:S01]  /*5780*/  @!UPT UIADD3 URZ, UPT, UPT, URZ, URZ, URZ ;  /* 0x000000fffffff290 */ /* 0x000fe2000fffe0ff */
[----:B-1----:R-:W-:Y:S02]  /*5790*/  @P0 SHF.R.U32.HI R0, RZ, 0x10, R5 ;  /* 0x00000010ff000819 */ /* 0x002fe40000011605 */
        /* <DEDUP_REMOVED lines=12> */
[----:B------:R-:W2:Y:S01]  /*5860*/  LDCU UR12, c[0x0][0xb20] ;  /* 0x00016400ff0c77ac */ /* 0x000ea20008000800 */
[----:B------:R-:W-:Y:S02]  /*5870*/  UIMAD.WIDE.U32 UR4, UR56, UR55, URZ ;  /* 0x00000037380472a5 */ /* 0x000fe4000f8e00ff */
[----:B------:R-:W-:Y:S02]  /*5880*/  UIMAD.WIDE.U32 UR6, UR57, UR52, URZ ;  /* 0x00000034390672a5 */ /* 0x000fe4000f8e00ff */
[----:B------:R-:W-:Y:S02]  /*5890*/  UISETP.NE.AND UP0, UPT, UR54, 0x1, UPT ;  /* 0x000000013600788c */ /* 0x000fe4000bf05270 */
[----:B------:R-:W-:Y:S02]  /*58a0*/  UIMAD.WIDE.U32 UR8, UR37, UR55, URZ ;  /* 0x00000037250872a5 */ /* 0x000fe4000f8e00ff */
[----:B------:R-:W-:Y:S02]  /*58b0*/  UIMAD.WIDE.U32 UR10, UR38, UR52, URZ ;  /* 0x00000034260a72a5 */ /* 0x000fe4000f8e00ff */
[----:B------:R-:W-:Y:S02]  /*58c0*/  UISETP.NE.AND UP1, UPT, UR43, 0x1, UPT ;  /* 0x000000012b00788c */ /* 0x000fe4000bf25270 */
[----:B------:R-:W-:Y:S01]  /*58d0*/  UISETP.NE.AND UP2, UPT, UR42, 0x1, UPT ;  /* 0x000000012a00788c */ /* 0x000fe2000bf45270 */
[----:B------:R-:W-:Y:S02]  /*58e0*/  UMOV UR4, UR5 ;  /* 0x0000000500047c82 */ /* 0x000fe40008000000 */
[----:B--2---:R-:W-:Y:S03]  /*58f0*/  USHF.R.U32.HI UR5, URZ, UR12, UR4 ;  /* 0x0000000cff057299 */ /* 0x004fe60008011604 */
[----:B------:R-:W-:Y:S02]  /*5900*/  UMOV UR4, UR7 ;  /* 0x0000000700047c82 */ /* 0x000fe40008000000 */
[----:B------:R-:W-:Y:S02]  /*5910*/  USHF.R.U32.HI UR7, URZ, UR53, UR4 ;  /* 0x00000035ff077299 */ /* 0x000fe40008011604 */
[----:B------:R-:W-:Y:S02]  /*5920*/  USEL UR4, UR56, UR5, !UP0 ;  /* 0x0000000538047287 */ /* 0x000fe4000c000000 */
[----:B------:R-:W-:Y:S01]  /*5930*/  USEL UR7, UR57, UR7, !UP1 ;  /* 0x0000000739077287 */ /* 0x000fe2000c800000 */
[----:B------:R-:W-:Y:S01]  /*5940*/  UMOV UR5, UR9 ;  /* 0x0000000900057c82 */ /* 0x000fe20008000000 */
[----:B------:R-:W-:Y:S02]  /*5950*/  UIMAD.WIDE.U32 UR8, UR4, UR40, URZ ;  /* 0x00000028040872a5 */ /* 0x000fe4000f8e00ff */
[----:B------:R-:W-:Y:S03]  /*5960*/  USHF.R.U32.HI UR6, URZ, UR12, UR5 ;  /* 0x0000000cff067299 */ /* 0x000fe60008011605 */
[----:B------:R-:W-:Y:S01]  /*5970*/  UMOV UR5, UR11 ;  /* 0x0000000b00057c82 */ /* 0x000fe20008000000 */
[----:B------:R-:W-:Y:S02]  /*5980*/  UIMAD.WIDE.U32 UR10, UR7, UR40, URZ ;  /* 0x00000028070a72a5 */ /* 0x000fe4000f8e00ff */
[----:B------:R-:W-:Y:S02]  /*5990*/  USHF.R.U32.HI UR12, URZ, UR53, UR5 ;  /* 0x00000035ff0c7299 */ /* 0x000fe40008011605 */
[----:B------:R-:W-:Y:S01]  /*59a0*/  USEL UR6, UR37, UR6, !UP0 ;  /* 0x0000000625067287 */ /* 0x000fe2000c000000 */
[----:B------:R-:W-:Y:S02]  /*59b0*/  UMOV UR5, UR9 ;  /* 0x0000000900057c82 */ /* 0x000fe40008000000 */
[----:B------:R-:W-:Y:S01]  /*59c0*/  UMOV UR10, UR11 ;  /* 0x0000000b000a7c82 */ /* 0x000fe20008000000 */
[----:B------:R-:W-:Y:S02]  /*59d0*/  @UP2 USHF.R.U32.HI UR4, URZ, UR41, UR5 ;  /* 0x00000029ff042299 */ /* 0x000fe40008011605 */
[----:B------:R-:W-:Y:S02]  /*59e0*/  @UP2 USHF.R.U32.HI UR7, URZ, UR41, UR10 ;  /* 0x00000029ff072299 */ /* 0x000fe4000801160a */
[----:B------:R-:W-:Y:S02]  /*59f0*/  UIMAD UR4, UR42, UR4, URZ ;  /* 0x000000042a0472a4 */ /* 0x000fe4000f8e02ff */
        /* <DEDUP_REMOVED lines=8> */
[----:B------:R-:W-:Y:S02]  /*5a80*/  USEL UR11, UR6, UR4, !UP2 ;  /* 0x00000004060b7287 */ /* 0x000fe4000d000000 */
[----:B------:R-:W-:Y:S02]  /*5a90*/  UIADD3 UR8, UPT, UPT, -UR5, URZ, URZ ;  /* 0x000000ff05087290 */ /* 0x000fe4000fffe1ff */
[----:B------:R-:W-:Y:S01]  /*5aa0*/  UIADD3 UR10, UPT, UPT, -UR11, URZ, URZ ;  /* 0x000000ff0b0a7290 */ /* 0x000fe2000fffe1ff */
[----:B------:R-:W-:Y:S01]  /*5ab0*/  @!UP0 UMOV UR4, UR9 ;  /* 0x0000000900048c82 */ /* 0x000fe20008000000 */
[----:B------:R-:W-:Y:S02]  /*5ac0*/  UIADD3 UR9, UPT, UPT, -UR6, URZ, URZ ;  /* 0x000000ff06097290 */ /* 0x000fe4000fffe1ff */
[----:B------:R-:W-:Y:S02]  /*5ad0*/  @!UP0 USHF.R.U32.HI UR4, URZ, UR41, UR4 ;  /* 0x00000029ff048299 */ /* 0x000fe40008011604 */
[----:B------:R-:W-:Y:S02]  /*5ae0*/  UIMAD UR10, UR42, UR10, UR6 ;  /* 0x0000000a2a0a72a4 */ /* 0x000fe4000f8e0206 */
[----:B------:R-:W-:Y:S04]  /*5af0*/  @!UP0 USEL UR4, UR5, UR4, !UP2 ;  /* 0x0000000405048287 */ /* 0x000fe8000d000000 */
[----:B------:R-:W-:Y:S02]  /*5b00*/  @!UP0 UIMAD UR10, UR7, UR10, UR4 ;  /* 0x0000000a070a82a4 */ /* 0x000fe4000f8e0204 */
[----:B------:R-:W-:Y:S02]  /*5b10*/  @!UP0 UIADD3 UR11, UPT, UPT, UR11, -UR4, URZ ;  /* 0x800000040b0b8290 */ /* 0x000fe4000fffe0ff */
[----:B------:R-:W-:Y:S02]  /*5b20*/  UIMAD UR7, UR43, UR8, UR38 ;  /* 0x000000082b0772a4 */ /* 0x000fe4000f8e0226 */
[----:B------:R-:W-:Y:S02]  /*5b30*/  @!UP0 UIMAD UR6, UR11, UR42, UR5 ;  /* 0x0000002a0b0682a4 */ /* 0x000fe4000f8e0205 */
[----:B------:R-:W-:Y:S01]  /*5b40*/  UIMAD UR4, UR54, UR9, UR37 ;  /* 0x00000009360472a4 */ /* 0x000fe2000f8e0225 */
[----:B------:R-:W-:Y:S02]  /*5b50*/  @!UP0 UMOV UR5, UR10 ;  /* 0x0000000a00058c82 */ /* 0x000fe40008000000 */
[----:B------:R-:W-:Y:S02]  /*5b60*/  UIMAD UR38, UR5, UR43, UR7 ;  /* 0x0000002b052672a4 */ /* 0x000fe4000f8e0207 */
[----:B------:R-:W-:Y:S11]  /*5b70*/  UIMAD UR37, UR6, UR54, UR4 ;  /* 0x00000036062572a4 */ /* 0x000ff6000f8e0204 */
[----:B------:R-:W-:Y:S01]  /*5b80*/  @!UPT UIADD3 URZ, UPT, UPT, URZ, URZ, URZ ;  /* 0x000000fffffff290 */ /* 0x000fe2000fffe0ff */
.L_x_100:
[----:B------:R-:W-:Y:S01]  /*5b90*/  UISETP.NE.AND UP0, UPT, UR39, 0x1, UPT ;  /* 0x000000012700788c */ /* 0x000fe2000bf05270 */
[----:B------:R-:W-:Y:S01]  /*5ba0*/  IADD3 R162, PT, PT, R162, 0x1, RZ ;  /* 0x00000001a2a27810 */ /* 0x000fe20007ffe0ff */
[----:B------:R-:W-:Y:S02]  /*5bb0*/  UIADD3 UR11, UPT, UPT, UR44, 0x200, URZ ;  /* 0x000002002c0b7890 */ /* 0x000fe4000fffe0ff */
[----:B------:R-:W-:Y:S02]  /*5bc0*/  USHF.L.U32 UR50, UR16, 0x7, URZ ;  /* 0x0000000710327899 */ /* 0x000fe400080006ff */
[----:B------:R-:W-:Y:S05]  /*5bd0*/  USHF.L.U32 UR49, UR20, 0x8, URZ ;  /* 0x0000000814317899 */ /* 0x000fea00080006ff */
[----:B------:R-:W2:Y:S01]  /*5be0*/  @!UP0 LDCU.128 UR12, c[0x0][0xb10] ;  /* 0x00016200ff0c87ac */ /* 0x000ea20008000c00 */
[----:B------:R-:W3:Y:S01]  /*5bf0*/  @!UP0 LDCU UR5, c[0x0][0xb0c] ;  /* 0x00016180ff0587ac */ /* 0x000ee20008000800 */
[----:B------:R-:W4:Y:S01]  /*5c00*/  @!UP0 LDCU UR10, c[0x0][0xb20] ;  /* 0x00016400ff0a87ac */ /* 0x000f220008000800 */
[----:B--2---:R-:W-:Y:S02]  /*5c10*/  UIMAD.WIDE.U32 UR8, UR38, UR12, URZ ;  /* 0x0000000c260872a5 */ /* 0x004fe4000f8e00ff */
[----:B------:R-:W-:Y:S02]  /*5c20*/  UIMAD.WIDE.U32 UR6, UR37, UR15, URZ ;  /* 0x0000000f250672a5 */ /* 0x000fe4000f8e00ff */
[----:B------:R-:W-:Y:S03]  /*5c30*/  @!UP0 UISETP.NE.AND UP1, UPT, UR14, 0x1, UPT ;  /* 0x000000010e00888c */ /* 0x000fe6000bf25270 */
[----:B------:R-:W-:Y:S01]  /*5c40*/  @!UP0 UMOV UR4, UR9 ;  /* 0x0000000900048c82 */ /* 0x000fe20008000000 */
[----:B---3--:R-:W-:Y:S02]  /*5c50*/  @!UP0 UISETP.NE.AND UP2, UPT, UR5, 0x1, UPT ;  /* 0x000000010500888c */ /* 0x008fe4000bf45270 */
[----:B------:R-:W-:Y:S01]  /*5c60*/  @!UP0 USHF.R.U32.HI UR4, URZ, UR13, UR4 ;  /* 0x0000000dff048299 */ /* 0x000fe20008011604 */
[----:B------:R-:W-:Y:S02]  /*5c70*/  @!UP0 UMOV UR6, UR7 ;  /* 0x0000000700068c82 */ /* 0x000fe40008000000 */
[----:B----4-:R-:W-:Y:S02]  /*5c80*/  @!UP0 USHF.R.U32.HI UR6, URZ, UR10, UR6 ;  /* 0x0000000aff068299 */ /* 0x010fe40008011606 */
[----:B------:R-:W-:Y:S02]  /*5c90*/  @!UP0 USEL UR7, UR38, UR4, !UP2 ;  /* 0x0000000426078287 */ /* 0x000fe4000d000000 */
[----:B------:R-:W-:Y:S04]  /*5ca0*/  @!UP0 USEL UR6, UR37, UR6, !UP1 ;  /* 0x0000000625068287 */ /* 0x000fe8000c800000 */
[----:B------:R-:W-:Y:S02]  /*5cb0*/  @!UP0 UIADD3 UR4, UPT, UPT, -UR7, UR6, URZ ;  /* 0x0000000607048290 */ /* 0x000fe4000fffe1ff */
[----:B------:R-:W-:Y:S02]  /*5cc0*/  @!UP0 UIADD3 UR6, UPT, UPT, UR7, -UR6, URZ ;  /* 0x8000000607068290 */ /* 0x000fe4000fffe0ff */
[----:B------:R-:W-:Y:S02]  /*5cd0*/  @!UP0 UIMAD UR38, UR4, UR5, UR38 ;  /* 0x00000005042682a4 */ /* 0x000fe4000f8e0226 */
[----:B------:R-:W-:Y:S02]  /*5ce0*/  @!UP0 UIMAD UR37, UR6, UR14, UR37 ;  /* 0x0000000e062582a4 */ /* 0x000fe4000f8e0225 */
[----:B------:R-:W-:Y:S09]  /*5cf0*/  ULOP3.LUT UP0, URZ, UR11, 0x1b0, URZ, 0xc0, !UPT ;  /* 0x000001b00bff7892 */ /* 0x000ff2000f80c0ff */
[----:B------:R-:W-:Y:S05]  /*5d00*/  BRA.U !UP0, `(.L_x_101) ;  /* 0x0000000108407547 */ /* 0x000fea000b800000 */
[----:B------:R-:W2:Y:S01]  /*5d10*/  LDCU.64 UR8, c[0x4][0x88] ;  /* 0x01001100ff0877ac */ /* 0x000ea20008000a00 */
[----:B------:R-:W-:Y:S01]  /*5d20*/  MOV R3, 0x0 ;  /* 0x0000000000037802 */ /* 0x000fe20000000f00 */
[----:B------:R-:W-:Y:S02]  /*5d30*/  HFMA2 R12, -RZ, RZ, 0, 5.9604644775390625e-08 ;  /* 0x00000001ff0c7431 */ /* 0x000fe400000001ff */
[----:B------:R-:W-:Y:S02]  /*5d40*/  IMAD.MOV.U32 R8, RZ, RZ, 0x70 ;  /* 0x00000070ff087424 */ /* 0x000fe400078e00ff */
[----:B------:R-:W-:Y:S01]  /*5d50*/  IMAD.MOV.U32 R13, RZ, RZ, RZ ;  /* 0x000000ffff0d7224 */ /* 0x000fe200078e00ff */
[----:B------:R-:W3:Y:S01]  /*5d60*/  LDCU.64 UR6, c[0x4][0x90] ;  /* 0x01001200ff0677ac */ /* 0x000ee20008000a00 */
[----:B------:R-:W4:Y:S01]  /*5d70*/  LDC.64 R2, c[0x4][R3] ;  /* 0x0100000003027b82 */ /* 0x000f220000000a00 */
[----:B------:R-:W1:Y:S01]  /*5d80*/  LDCU.64 UR4, c[0x4][0x8] ;  /* 0x01000100ff0477ac */ /* 0x000e620008000a00 */
[----:B--2---:R-:W-:Y:S01]  /*5d90*/  MOV R5, UR9 ;  /* 0x0000000900057c02 */ /* 0x004fe20008000f00 */
[----:B------:R-:W-:Y:S01]  /*5da0*/  IMAD.U32 R4, RZ, RZ, UR8 ;  /* 0x00000008ff047e24 */ /* 0x000fe2000f8e00ff */
[----:B---3--:R-:W-:Y:S01]  /*5db0*/  MOV R7, UR7 ;  /* 0x0000000700077c02 */ /* 0x008fe20008000f00 */
[----:B------:R-:W-:Y:S01]  /*5dc0*/  IMAD.U32 R6, RZ, RZ, UR6 ;  /* 0x00000006ff067e24 */ /* 0x000fe2000f8e00ff */
[----:B-1----:R-:W-:Y:S01]  /*5dd0*/  MOV R11, UR5 ;  /* 0x00000005000b7c02 */ /* 0x002fe20008000f00 */
[----:B------:R-:W-:Y:S02]  /*5de0*/  IMAD.U32 R10, RZ, RZ, UR4 ;  /* 0x00000004ff0a7e24 */ /* 0x000fe4000f8e00ff */
[----:B------:R-:W-:Y:S07]  /*5df0*/  LEPC R20, `(.L_x_101) ;  /* 0x000000001014794e */ /* 0x000fee0000000000 */
[----:B----45:R-:W-:Y:S05]  /*5e00*/  CALL.ABS.NOINC R2 ;  /* 0x0000000002007343 */ /* 0x030fea0003c00000 */
.L_x_101:
[----:B------:R-:W-:Y:S01]  /*5e10*/  LOP3.LUT P0, RZ, R173, 0x1b0, RZ, 0xc0, !PT ;  /* 0x000001b0adff7812 */ /* 0x000fe2000780c0ff */
[----:B------:R-:W-:Y:S11]  /*5e20*/  BSSY.RECONVERGENT B6, `(.L_x_102) ;  /* 0x0000013000067945 */ /* 0x000ff60003800200 */
[----:B------:R-:W-:Y:S01]  /*5e30*/  @!UPT UIADD3 URZ, UPT, UPT, URZ, URZ, URZ ;  /* 0x000000fffffff290 */ /* 0x000fe2000fffe0ff */
[----:B------:R-:W-:Y:S05]  /*5e40*/  @!P0 BRA `(.L_x_103) ;  /* 0x0000000000408947 */ /* 0x000fea0003800000 */
        /* <DEDUP_REMOVED lines=16> */
.L_x_103:
[----:B------:R-:W-:Y:S05]  /*5f50*/  BSYNC.RECONVERGENT B6 ;  /* 0x0000000000067941 */ /* 0x000fea0003800200 */
.L_x_102:
[----:B------:R-:W-:Y:S01]  /*5f60*/  R2UR UR4, R161 ;  /* 0x00000000a10472ca */ /* 0x000fe200000e0000 */
[----:B------:R-:W-:Y:S01]  /*5f70*/  UISETP.NE.U32.AND UP0, UPT, UR60, URZ, UPT ;  /* 0x000000ff3c00728c */ /* 0x000fe2000bf05070 */
[----:B------:R-:W-:Y:S02]  /*5f80*/  ISETP.NE.U32.AND P4, PT, R156, RZ, PT ;  /* 0x000000ff9c00720c */ /* 0x000fe40003f85070 */
[----:B------:R-:W-:Y:S01]  /*5f90*/  ISETP.NE.U32.AND P2, PT, RZ, UR46, PT ;  /* 0x0000002eff007c0c */ /* 0x000fe2000bf45070 */
[----:B------:R-:W-:Y:S01]  /*5fa0*/  UISETP.NE.AND.EX UP1, UPT, UR61, URZ, UPT, UP0 ;  /* 0x000000ff3d00728c */ /* 0x000fe2000bf25300 */
[----:B------:R-:W-:Y:S01]  /*5fb0*/  ISETP.NE.AND.EX P4, PT, R157, RZ, PT, P4 ;  /* 0x000000ff9d00720c */ /* 0x000fe20003f85340 */
[----:B------:R-:W-:Y:S01]  /*5fc0*/  UPLOP3.LUT UP0, UPT, UPT, UPT, UPT, 0x40, 0x4 ;  /* 0x000000000004789c */ /* 0x000fe20003f0e870 */
[----:B------:R-:W-:Y:S05]  /*5fd0*/  ISETP.NE.AND.EX P2, PT, RZ, UR47, PT, P2 ;  /* 0x0000002fff007c0c */ /* 0x000fea000bf45320 */
[----:B------:R-:W-:Y:S06]  /*5fe0*/  UISETP.NE.AND UP2, UPT, UR4, URZ, UPT ;  /* 0x000000ff0400728c */ /* 0x000fec000bf45270 */
[----:B------:R-:W-:Y:S05]  /*5ff0*/  PLOP3.LUT P1, PT, PT, PT, UP2, 0x80, 0x8 ;  /* 0x000000000008781c */ /* 0x000fea0003f2f028 */
[----:B------:R-:W-:Y:S06]  /*6000*/  @UP2 UPLOP3.LUT UP0, UPT, UPT, UPT, UP1, 0x80, 0x8 ;  /* 0x000000000008289c */ /* 0x000fec0003f0f010 */
[----:B------:R-:W-:Y:S01]  /*6010*/  PLOP3.LUT P0, PT, PT, PT, UP0, 0x80, 0x8 ;  /* 0x000000000008781c */ /* 0x000fe20003f0f008 */
[----:B------:R-:W-:Y:S01]  /*6020*/  @!UPT UIADD3 URZ, UPT, UPT, URZ, URZ, URZ ;  /* 0x000000fffffff290 */ /* 0x000fe2000fffe0ff */
[----:B------:R-:W-:Y:S11]  /*6030*/  BRA.U !UP1, `(.L_x_104) ;  /* 0x00000001093c7547 */ /* 0x000ff6000b800000 */
[----:B------:R-:W-:Y:S01]  /*6040*/  UISETP.NE.U32.AND UP0, UPT, UR46, URZ, UPT ;  /* 0x000000ff2e00728c */ /* 0x000fe2000bf05070 */
[----:B-1----:R-:W-:Y:S01]  /*6050*/  HFMA2 R0, -RZ, RZ, 0, 5.9604644775390625e-08 ;  /* 0x00000001ff007431 */ /* 0x002fe200000001ff */
[----:B------:R-:W1:Y:S01]  /*6060*/  LDCU.64 UR8, c[0x0][0x358] ;  /* 0x00006b00ff0877ac */ /* 0x000e620008000a00 */
[----:B------:R-:W-:Y:S01]  /*6070*/  IMAD.MOV.U32 R158, RZ, RZ, 0x1 ;  /* 0x00000001ff9e7424 */ /* 0x000fe200078e00ff */
[----:B------:R-:W-:Y:S06]  /*6080*/  UISETP.NE.AND.EX UP0, UPT, UR47, URZ, UPT, UP0 ;  /* 0x000000ff2f00728c */ /* 0x000fec000bf05300 */
[----:B------:R-:W-:Y:S05]  /*6090*/  PLOP3.LUT P3, PT, PT, PT, UP0, 0x80, 0x8 ;  /* 0x000000000008781c */ /* 0x000fea0003f6f008 */
[----:B------:R-:W2:Y:S01]  /*60a0*/  @UP0 LDCU.64 UR4, c[0x0][0x888] ;  /* 0x00011100ff0407ac */ /* 0x000ea20008000a00 */
[----:B------:R-:W-:Y:S07]  /*60b0*/  @UP0 UIMAD UR6, UR36, UR60, URZ ;  /* 0x0000003c240602a4 */ /* 0x000fee000f8e02ff */
[----:B------:R-:W-:Y:S01]  /*60c0*/  @!P3 PRMT R158, R0, 0x7610, R158 ;  /* 0x00007610009eb816 */ /* 0x000fe2000000009e */
[----:B--2---:R-:W-:Y:S06]  /*60d0*/  @UP0 UIMAD.WIDE UR4, UR6, 0x4, UR4 ;  /* 0x00000004060408a5 */ /* 0x004fec000f8e0204 */
[----:B------:R-:W-:Y:S01]  /*60e0*/  IMAD.U32 R2, RZ, RZ, UR4 ;  /* 0x00000004ff027e24 */ /* 0x000fe2000f8e00ff */
[----:B------:R-:W-:Y:S04]  /*60f0*/  MOV R3, UR5 ;  /* 0x0000000500037c02 */ /* 0x000fe80008000f00 */
[----:B------:R-:W2:Y:S01]  /*6100*/  @!UP0 LDCU UR4, c[0x0][0x880] ;  /* 0x00011000ff0487ac */ /* 0x000ea20008000800 */
[----:B-1---5:R3:W5:Y:S02]  /*6110*/  @P3 LDG.E R73, desc[UR8][R2.64] ;  /* 0x0000000802493981 */ /* 0x022764000c1e1900 */
[----:B--23--:R-:W-:Y:S02]  /*6120*/  @!P3 IMAD.U32 R73, RZ, RZ, UR4 ;  /* 0x00000004ff49be24 */ /* 0x00cfe4000f8e00ff */
.L_x_104:
[----:B------:R-:W-:Y:S05]  /*6130*/  @!P4 BRA `(.L_x_105) ;  /* 0x000000000024c947 */ /* 0x000fea0003800000 */
[----:B------:R-:W-:Y:S01]  /*6140*/  ISETP.NE.U32.AND P3, PT, R138, RZ, PT ;  /* 0x000000ff8a00720c */ /* 0x000fe20003f65070 */
[----:B------:R-:W2:Y:S03]  /*6150*/  LDCU.64 UR4, c[0x0][0x358] ;  /* 0x00006b00ff0477ac */ /* 0x000ea60008000a00 */
[----:B------:R-:W-:Y:S11]  /*6160*/  ISETP.NE.AND.EX P3, PT, R139, RZ, PT, P3 ;  /* 0x000000ff8b00720c */ /* 0x000ff60003f65330 */
[----:B------:R-:W-:Y:S02]  /*6170*/  @!UPT UIADD3 URZ, UPT, UPT, URZ, URZ, URZ ;  /* 0x000000fffffff290 */ /* 0x000fe4000fffe0ff */
[----:B------:R-:W3:Y:S01]  /*6180*/  @P3 LDC.64 R2, c[0x0][0x8a8] ;  /* 0x00022a00ff023b82 */ /* 0x000ee20000000a00 */
[----:B-1----:R-:W-:Y:S04]  /*6190*/  @P3 IMAD R0, R156, UR36, RZ ;  /* 0x000000249c003c24 */ /* 0x002fe8000f8e02ff */
[----:B---3--:R-:W-:Y:S05]  /*61a0*/  @P3 IMAD.WIDE R2, R0, 0x4, R2 ;  /* 0x0000000400023825 */ /* 0x008fea00078e0202 */
[----:B--2--5:R2:W5:Y:S02]  /*61b0*/  @P3 LDG.E R70, desc[UR4][R2.64] ;  /* 0x0000000402463981 */ /* 0x024564000c1e1900 */
[----:B--2---:R-:W3:Y:S02]  /*61c0*/  @!P3 LDC R70, c[0x0][0x8a0] ;  /* 0x00022800ff46bb82 */ /* 0x004ee40000000800 */
.L_x_105:
[----:B-----5:R-:W-:Y:S01]  /*61d0*/  FSETP.NEU.AND P4, PT, R73, RZ, PT ;  /* 0x000000ff4900720b */ /* 0x020fe20003f8d000 */
[----:B------:R-:W-:Y:S01]  /*61e0*/  BSSY B1, `(.L_x_106) ;  /* 0x0000047000017945 */ /* 0x000fe20003800000 */
[----:B------:R-:W-:Y:S01]  /*61f0*/  SEL R5, RZ, 0xffffffff, P2 ;  /* 0xffffffffff057807 */ /* 0x000fe20001000000 */
[----:B------:R-:W-:Y:S01]  /*6200*/  IMAD.MOV.U32 R180, RZ, RZ, 0x1 ;  /* 0x00000001ffb47424 */ /* 0x000fe200078e00ff */
[----:B------:R-:W-:Y:S01]  /*6210*/  LOP3.LUT P3, RZ, R158, 0xff, RZ, 0xc0, !PT ;  /* 0x000000ff9eff7812 */ /* 0x000fe2000786c0ff */
[----:B------:R-:W-:Y:S01]  /*6220*/  IMAD R71, R68, 0x100, R69 ;  /* 0x0000010044477824 */ /* 0x000fe200078e0245 */
[----:B-1----:R-:W-:Y:S02]  /*6230*/  @P1 SEL R0, RZ, 0xffffffff, P4 ;  /* 0xffffffffff001807 */ /* 0x002fe40002000000 */
[----:B------:R-:W-:Y:S02]  /*6240*/  CS2R R154, SRZ ;  /* 0x00000000009a7805 */ /* 0x000fe4000001ff00 */
[----:B------:R-:W-:Y:S02]  /*6250*/  LEA R3, R166, UR44, 0x3 ;  /* 0x0000002ca6037c11 */ /* 0x000fe4000f8e18ff */
[----:B------:R-:W-:Y:S02]  /*6260*/  CS2R R152, SRZ ;  /* 0x0000000000987805 */ /* 0x000fe4000001ff00 */
[----:B------:R-:W-:Y:S02]  /*6270*/  @P0 SEL R0, R5, R0, !P3 ;  /* 0x0000000005000207 */ /* 0x000fe40005800000 */
[----:B------:R-:W-:Y:S02]  /*6280*/  CS2R R150, SRZ ;  /* 0x0000000000967805 */ /* 0x000fe4000001ff00 */
[----:B------:R-:W-:Y:S02]  /*6290*/  LEA R177, R68, UR44, 0x3 ;  /* 0x0000002c44b17c11 */ /* 0x000fe4000f8e18ff */
[----:B------:R-:W-:Y:S02]  /*62a0*/  CS2R R148, SRZ ;  /* 0x0000000000947805 */ /* 0x000fe4000001ff00 */
[----:B------:R-:W-:Y:S02]  /*62b0*/  @P1 LOP3.LUT R0, R0, 0x1, RZ, 0xc0, !PT ;  /* 0x0000000100001812 */ /* 0x000fe400078ec0ff */
[----:B------:R-:W-:Y:S02]  /*62c0*/  CS2R R146, SRZ ;  /* 0x0000000000927805 */ /* 0x000fe4000001ff00 */
[----:B------:R-:W-:Y:S02]  /*62d0*/  SHF.L.U32 R4, R168, 0x1f, RZ ;  /* 0x0000001fa8047819 */ /* 0x000fe400000006ff */
[----:B------:R-:W-:Y:S02]  /*62e0*/  CS2R R144, SRZ ;  /* 0x0000000000907805 */ /* 0x000fe4000001ff00 */
[----:B------:R-:W-:Y:S02]  /*62f0*/  ISETP.NE.U32.OR P6, PT, R0, 0x1, !P1 ;  /* 0x000000010000780c */ /* 0x000fe40004fc5470 */
[----:B------:R-:W-:Y:S02]  /*6300*/  CS2R R142, SRZ ;  /* 0x00000000008e7805 */ /* 0x000fe4000001ff00 */
[----:B------:R-:W-:Y:S02]  /*6310*/  PLOP3.LUT P2, PT, PT, PT, UP1, 0x80, 0x8 ;  /* 0x000000000008781c */ /* 0x000fe40003f4f018 */
[----:B------:R-:W-:Y:S02]  /*6320*/  CS2R R140, SRZ ;  /* 0x00000000008c7805 */ /* 0x000fe4000001ff00 */
[----:B------:R-:W-:Y:S02]  /*6330*/  SEL R0, RZ, 0xffffffff, P4 ;  /* 0xffffffffff007807 */ /* 0x000fe40002000000 */
[----:B------:R-:W-:Y:S03]  /*6340*/  P2R R189, PR, RZ, 0x40 ;  /* 0x00000040ffbd7803 */ /* 0x000fe60000000000 */
[----:B------:R-:W-:Y:S04]  /*6350*/  @P6 SHF.L.U32 R2, R165, 0x1f, RZ ;  /* 0x0000001fa5026819 */ /* 0x000fe800000006ff */
[----:B------:R-:W-:Y:S01]  /*6360*/  @P2 SEL R0, R5, R0, !P3 ;  /* 0x0000000005002207 */ /* 0x000fe20005800000 */
[----:B------:R-:W1:Y:S03]  /*6370*/  @P6 SYNCS.PHASECHK.TRANS64.TRYWAIT P1, [R3+URZ+0xe0], R2 ;  /* 0x0000e002030065a7 */ /* 0x000e6600080211ff */
[----:B------:R-:W-:Y:S04]  /*6380*/  LOP3.LUT R0, R0, 0x1, RZ, 0xc0, !PT ;  /* 0x0000000100007812 */ /* 0x000fe800078ec0ff */
[----:B------:R-:W-:Y:S04]  /*6390*/  ISETP.NE.U32.AND P5, PT, R0, 0x1, PT ;  /* 0x000000010000780c */ /* 0x000fe80003fa5070 */
[----:B------:R-:W-:Y:S01]  /*63a0*/  P2R R181, PR, RZ, 0x20 ;  /* 0x00000020ffb57803 */ /* 0x000fe20000000000 */
[----:B------:R2:W4:Y:S01]  /*63b0*/  SYNCS.PHASECHK.TRANS64.TRYWAIT P0, [R177+URZ+0x150], R4 ;  /* 0x00015004b10075a7 */ /* 0x00052200080011ff */
[----:B-1----:R-:W-:Y:S01]  /*63c0*/  @P6 SEL R180, RZ, 0x1, !P1 ;  /* 0x00000001ffb46807 */ /* 0x002fe20004800000 */
[----:B--2---:R-:W-:Y:S06]  /*63d0*/  @!P6 BRA `(.L_x_107) ;  /* 0x00000000009ce947 */ /* 0x004fec0003800000 */
[----:B------:R-:W-:Y:S01]  /*63e0*/  @P5 IMAD R7, R166, 0x2000, R171 ;  /* 0x00002000a6075824 */ /* 0x000fe200078e02ab */
[----:B------:R-:W1:Y:S01]  /*63f0*/  S2R R0, SR_CgaCtaId ;  /* 0x0000000000007919 */ /* 0x000e620000008800 */
[----:B------:R-:W-:Y:S01]  /*6400*/  ISETP.NE.AND P1, PT, R180, RZ, PT ;  /* 0x000000ffb400720c */ /* 0x000fe20003f25270 */
[----:B------:R-:W-:Y:S01]  /*6410*/  BSSY B0, `(.L_x_108) ;  /* 0x0000010000007945 */ /* 0x000fe20003800000 */
[--C-:B------:R-:W-:Y:S01]  /*6420*/  @P5 IMAD R8, R172, -0x10, R7.reuse ;  /* 0xfffffff0ac085824 */ /* 0x100fe200078e0207 */
[----:B------:R-:W-:Y:S01]  /*6430*/  CS2R R142, SRZ ;  /* 0x00000000008e7805 */ /* 0x000fe2000001ff00 */
[----:B------:R-:W-:Y:S01]  /*6440*/  @P5 IMAD R6, R170, -0x10, R7 ;  /* 0xfffffff0aa065824 */ /* 0x000fe200078e0207 */
[----:B------:R-:W-:Y:S01]  /*6450*/  CS2R R140, SRZ ;  /* 0x00000000008c7805 */ /* 0x000fe2000001ff00 */
[----:B------:R-:W-:Y:S01]  /*6460*/  @P5 IMAD R5, R169, 0x10, R8 ;  /* 0x00000010a9055824 */ /* 0x000fe200078e0208 */
[----:B------:R-:W-:Y:S02]  /*6470*/  CS2R R150, SRZ ;  /* 0x0000000000967805 */ /* 0x000fe4000001ff00 */
[----:B------:R-:W-:Y:S02]  /*6480*/  CS2R R148, SRZ ;  /* 0x0000000000947805 */ /* 0x000fe4000001ff00 */
[----:B------:R-:W-:Y:S02]  /*6490*/  CS2R R146, SRZ ;  /* 0x0000000000927805 */ /* 0x000fe4000001ff00 */
[----:B------:R-:W-:Y:S02]  /*64a0*/  CS2R R144, SRZ ;  /* 0x0000000000907805 */ /* 0x000fe4000001ff00 */
[----:B------:R-:W-:Y:S02]  /*64b0*/  CS2R R154, SRZ ;  /* 0x00000000009a7805 */ /* 0x000fe4000001ff00 */
[----:B------:R-:W-:Y:S01]  /*64c0*/  CS2R R152, SRZ ;  /* 0x0000000000987805 */ /* 0x000fe2000001ff00 */
[----:B------:R-:W-:Y:S06]  /*64d0*/  @P1 BRA `(.L_x_109) ;  /* 0x00000000000c1947 */ /* 0x000fec0003800000 */
[----:B------:R-:W-:Y:S04]  /*64e0*/  SHF.L.U32 R2, R165, 0x1f, RZ ;  /* 0x0000001fa5027819 */ /* 0x000fe800000006ff */
[----:B------:R-:W2:Y:S02]  /*64f0*/  SYNCS.PHASECHK.TRANS64.TRYWAIT P1, [R3+URZ+0xe0], R2 ;  /* 0x0000e002030075a7 */ /* 0x000ea400080211ff */
[----:B--2---:R-:W-:Y:S05]  /*6500*/  @!P1 BRA `(.L_x_110) ;  /* 0x0000006400289947 */ /* 0x004fea0003800000 */
.L_x_109:
[----:B------:R-:W-:Y:S05]  /*6510*/  BSYNC B0 ;  /* 0x0000000000007941 */ /* 0x000fea0003800000 */
.L_x_108:
[----:B------:R-:W-:Y:S01]  /*6520*/  ISETP.NE.AND P1, PT, R181, RZ, PT ;  /* 0x000000ffb500720c */ /* 0x000fe20003f25270 */
[----:B--2---:R-:W-:Y:S02]  /*6530*/  VIADD R3, R3, 0x100 ;  /* 0x0000010003037836 */ /* 0x004fe40000000000 */
[----:B------:R-:W-:Y:S03]  /*6540*/  VIADD R166, R166, 0x1 ;  /* 0x00000001a6a67836 */ /* 0x000fe60000000000 */
[----:B-1----:R-:W-:Y:S07]  /*6550*/  PRMT R0, R0, 0x654, R3 ;  /* 0x0000065400007816 */ /* 0x002fee0000000003 */
[----:B------:R1:W2:Y:S04]  /*6560*/  @P1 LDS.128 R140, [R7] ;  /* 0x00000000078c1984 */ /* 0x0002a80000000c00 */
[----:B------:R1:W1:Y:S04]  /*6570*/  @P1 LDS.128 R148, [R6+0x20] ;  /* 0x0000200006941984 */ /* 0x0002680000000c00 */
[----:B------:R1:W1:Y:S04]  /*6580*/  @P1 LDS.128 R144, [R8+0x10] ;  /* 0x0000100008901984 */ /* 0x0002680000000c00 */
[----:B------:R1:W1:Y:S01]  /*6590*/  @P1 LDS.128 R152, [R5+0x10] ;  /* 0x0000100005981984 */ /* 0x0002620000000c00 */
[C---:B------:R-:W-:Y:S01]  /*65a0*/  ISETP.NE.AND P1, PT, R166.reuse, 0x4, PT ;  /* 0x00000004a600780c */ /* 0x040fe20003f25270 */
[----:B------:R-:W-:Y:S01]  /*65b0*/  @!PT LDS RZ, [RZ] ;  /* 0x00000000fffff984 */ /* 0x000fe20000000800 */
[----:B------:R-:W-:Y:S01]  /*65c0*/  @!PT LDS RZ, [RZ] ;  /* 0x00000000fffff984 */ /* 0x000fe20000000800 */
[----:B------:R-:W-:Y:S01]  /*65d0*/  @!PT LDS RZ, [RZ] ;  /* 0x00000000fffff984 */ /* 0x000fe20000000800 */
[----:B------:R-:W-:Y:S01]  /*65e0*/  @!PT LDS RZ, [RZ] ;  /* 0x00000000fffff984 */ /* 0x000fe20000000800 */
[----:B------:R5:W-:Y:S06]  /*65f0*/  MEMBAR.ALL.CTA ;  /* 0x0000000000007992 */ /* 0x000bec0000008000 */
[----:B-----5:R-:W5:Y:S01]  /*6600*/  FENCE.VIEW.ASYNC.S ;  /* 0x00000000000073c6 */ /* 0x020f620000000000 */
[----:B------:R-:W-:Y:S01]  /*6610*/  SEL R166, R166, RZ, P1 ;  /* 0x000000ffa6a67207 */ /* 0x000fe20000800000 */
[----:B-----5:R5:W-:Y:S02]  /*6620*/  SYNCS.ARRIVE.TRANS64.RED.A1T0 RZ, [R0+URZ], RZ ;  /* 0x000000ff00ff79a7 */ /* 0x020be400081004ff */
[----:B-----5:R-:W-:Y:S04]  /*6630*/  SEL R0, RZ, 0x1, P1 ;  /* 0x00000001ff007807 */ /* 0x020fe80000800000 */
[----:B--2---:R-:W-:Y:S02]  /*6640*/  LOP3.LUT R165, R165, R0, RZ, 0x3c, !PT ;  /* 0x00000000a5a57212 */ /* 0x004fe400078e3cff */
.L_x_107:
[----:B------:R-:W-:Y:S05]  /*6650*/  BSYNC B1 ;  /* 0x0000000000017941 */ /* 0x000fea0003800000 */
.L_x_106:
[----:B------:R-:W-:Y:S04]  /*6660*/  SHF.R.U32.HI R0, RZ, 0x15, R71 ;  /* 0x00000015ff007819 */ /* 0x000fe80000011647 */
[----:B------:R-:W-:Y:S01]  /*6670*/  LOP3.LUT P1, RZ, R0, 0x3, R159, 0x48, !PT ;  /* 0x0000000300ff7812 */ /* 0x000fe2000782489f */
[----:B------:R-:W-:Y:S01]  /*6680*/  @!UPT UIADD3 URZ, UPT, UPT, URZ, URZ, URZ ;  /* 0x000000fffffff290 */ /* 0x000fe2000fffe0ff */
[----:B----4-:R-:W-:Y:S11]  /*6690*/  @P0 BRA `(.L_x_111) ;  /* 0x0000000000080947 */ /* 0x010ff60003800000 */
[----:B------:R-:W2:Y:S02]  /*66a0*/  SYNCS.PHASECHK.TRANS64.TRYWAIT P0, [R177+URZ+0x150], R4 ;  /* 0x00015004b10075a7 */ /* 0x000ea400080011ff */
[----:B--2---:R-:W-:Y:S05]  /*66b0*/  @!P0 BRA `(.L_x_112) ;  /* 0x0000006000d08947 */ /* 0x004fea0003800000 */
.L_x_111:
[----:B------:R-:W-:Y:S04]  /*66c0*/  BSSY.RECONVERGENT B6, `(.L_x_113) ;  /* 0x0000012000067945 */ /* 0x000fe80003800200 */
[----:B------:R-:W-:Y:S05]  /*66d0*/  @!P1 BRA `(.L_x_114) ;  /* 0x0000000000409947 */ /* 0x000fea0003800000 */
[----:B------:R-:W4:Y:S01]  /*66e0*/  LDCU.64 UR8, c[0x4][0x78] ;  /* 0x01000f00ff0877ac */ /* 0x000f220008000a00 */
[----:B------:R-:W-:Y:S01]  /*66f0*/  MOV R3, 0x0 ;  /* 0x0000000000037802 */ /* 0x000fe20000000f00 */
[----:B------:R-:W-:Y:S02]  /*6700*/  HFMA2 R12, -RZ, RZ, 0, 5.9604644775390625e-08 ;  /* 0x00000001ff0c7431 */ /* 0x000fe400000001ff */
[----:B-1----:R-:W-:Y:S02]  /*6710*/  IMAD.MOV.U32 R8, RZ, RZ, 0x192 ;  /* 0x00000192ff087424 */ /* 0x002fe400078e00ff */
[----:B------:R-:W-:Y:S01]  /*6720*/  IMAD.MOV.U32 R13, RZ, RZ, RZ ;  /* 0x000000ffff0d7224 */ /* 0x000fe200078e00ff */
[----:B------:R-:W1:Y:S01]  /*6730*/  LDCU.64 UR6, c[0x4][0x80] ;  /* 0x01001000ff0677ac */ /* 0x000e620008000a00 */
[----:B------:R-:W3:Y:S01]  /*6740*/  LDC.64 R2, c[0x4][R3] ;  /* 0x0100000003027b82 */ /* 0x000ee20000000a00 */
[----:B------:R-:W5:Y:S01]  /*6750*/  LDCU.64 UR4, c[0x4][0x18] ;  /* 0x01000300ff0477ac */ /* 0x000f620008000a00 */
[----:B----4-:R-:W-:Y:S01]  /*6760*/  MOV R5, UR9 ;  /* 0x0000000900057c02 */ /* 0x010fe20008000f00 */
[----:B--2---:R-:W-:Y:S01]  /*6770*/  IMAD.U32 R4, RZ, RZ, UR8 ;  /* 0x00000008ff047e24 */ /* 0x004fe2000f8e00ff */
[----:B-1----:R-:W-:Y:S01]  /*6780*/  MOV R7, UR7 ;  /* 0x0000000700077c02 */ /* 0x002fe20008000f00 */
[----:B------:R-:W-:Y:S01]  /*6790*/  IMAD.U32 R6, RZ, RZ, UR6 ;  /* 0x00000006ff067e24 */ /* 0x000fe2000f8e00ff */
[----:B-----5:R-:W-:Y:S01]  /*67a0*/  MOV R11, UR5 ;  /* 0x00000005000b7c02 */ /* 0x020fe20008000f00 */
[----:B------:R-:W-:Y:S02]  /*67b0*/  IMAD.U32 R10, RZ, RZ, UR4 ;  /* 0x00000004ff0a7e24 */ /* 0x000fe4000f8e00ff */
[----:B------:R-:W-:Y:S07]  /*67c0*/  LEPC R20, `(.L_x_114) ;  /* 0x000000001014794e */ /* 0x000fee0000000000 */
[----:B---3--:R-:W-:Y:S05]  /*67d0*/  CALL.ABS.NOINC R2 ;  /* 0x0000000002007343 */ /* 0x008fea0003c00000 */
.L_x_114:
[----:B------:R-:W-:Y:S05]  /*67e0*/  BSYNC.RECONVERGENT B6 ;  /* 0x0000000000067941 */ /* 0x000fea0003800200 */
.L_x_113:
[-C--:B------:R-:W-:Y:S01]  /*67f0*/  F2FP.F16.E4M3.UNPACK_B R74, R140.reuse ;  /* 0x0000008cff4a723e */ /* 0x080fe200020006ff */
[----:B------:R-:W-:Y:S05]  /*6800*/  WARPSYNC.ALL ;  /* 0x0000000000007948 */ /* 0x000fea0003800000 */
[----:B------:R-:W-:Y:S01]  /*6810*/  R2UR UR4, R71 ;  /* 0x00000000470472ca */ /* 0x000fe200000e0000 */
[--C-:B------:R-:W-:Y:S01]  /*6820*/  HADD2.F32 R72, -RZ, R74.reuse.H0_H0 ;  /* 0x2000004aff487230 */ /* 0x100fe20000004100 */
[----:B------:R-:W-:Y:S01]  /*6830*/  F2FP.F16.E4M3.UNPACK_B R76, R140.H1 ;  /* 0x0000008cff4c723e */ /* 0x000fe200030006ff */
[----:B------:R-:W-:Y:S01]  /*6840*/  HADD2.F32 R75, -RZ, R74.H1_H1 ;  /* 0x3000004aff4b7230 */ /* 0x000fe20000004100 */
[-C--:B------:R-:W-:Y:S01]  /*6850*/  F2FP.F16.E4M3.UNPACK_B R78, R141.reuse ;  /* 0x0000008dff4e723e */ /* 0x080fe200020006ff */
[----:B------:R-:W-:Y:S01]  /*6860*/  BSSY.RECONVERGENT B0, `(.L_x_115) ;  /* 0x000011d000007945 */ /* 0x000fe20003800200 */
[----:B------:R-:W-:Y:S01]  /*6870*/  F2FP.F16.E4M3.UNPACK_B R80, R141.H1 ;  /* 0x0000008dff50723e */ /* 0x000fe200030006ff */
[----:B------:R-:W-:Y:S01]  /*6880*/  HADD2.F32 R74, -RZ, R76.H0_H0 ;  /* 0x2000004cff4a7230 */ /* 0x000fe20000004100 */
[-C--:B------:R-:W-:Y:S01]  /*6890*/  F2FP.F16.E4M3.UNPACK_B R82, R142.reuse ;  /* 0x0000008eff52723e */ /* 0x080fe200020006ff */
[--C-:B------:R-:W-:Y:S01]  /*68a0*/  HADD2.F32 R77, -RZ, R78.reuse.H0_H0 ;  /* 0x2000004eff4d7230 */ /* 0x100fe20000004100 */
[----:B------:R-:W-:Y:S01]  /*68b0*/  F2FP.F16.E4M3.UNPACK_B R84, R142.H1 ;  /* 0x0000008eff54723e */ /* 0x000fe200030006ff */
[----:B------:R-:W-:Y:S01]  /*68c0*/  HADD2.F32 R78, -RZ, R78.H1_H1 ;  /* 0x3000004eff4e7230 */ /* 0x000fe20000004100 */
[-C--:B------:R-:W-:Y:S01]  /*68d0*/  F2FP.F16.E4M3.UNPACK_B R86, R143.reuse ;  /* 0x0000008fff56723e */ /* 0x080fe200020006ff */
[----:B-12---:R-:W3:Y:S01]  /*68e0*/  LDTM.x64 R4, tmem[UR4] ;  /* 0x00000004000479ee */ /* 0x006ee20008340000 */
[----:B------:R-:W-:Y:S01]  /*68f0*/  F2FP.F16.E4M3.UNPACK_B R88, R143.H1 ;  /* 0x0000008fff58723e */ /* 0x000fe200030006ff */
[----:B------:R-:W-:Y:S01]  /*6900*/  HADD2.F32 R76, -RZ, R76.H1_H1 ;  /* 0x3000004cff4c7230 */ /* 0x000fe20000004100 */
[-C--:B------:R-:W-:Y:S01]  /*6910*/  F2FP.F16.E4M3.UNPACK_B R90, R144.reuse ;  /* 0x00000090ff5a723e */ /* 0x080fe200020006ff */
[----:B------:R-:W-:Y:S01]  /*6920*/  HADD2.F32 R79, -RZ, R80.H0_H0 ;  /* 0x20000050ff4f7230 */ /* 0x000fe20000004100 */
[----:B------:R-:W-:Y:S01]  /*6930*/  F2FP.F16.E4M3.UNPACK_B R92, R144.H1 ;  /* 0x00000090ff5c723e */ /* 0x000fe200030006ff */
[--C-:B------:R-:W-:Y:S01]  /*6940*/  HADD2.F32 R81, -RZ, R82.reuse.H0_H0 ;  /* 0x20000052ff517230 */ /* 0x100fe20000004100 */
[----:B------:R-:W-:Y:S01]  /*6950*/  SHF.L.U32 R182, R164, 0x4, RZ ;  /* 0x00000004a4b67819 */ /* 0x000fe200000006ff */
[----:B------:R-:W-:Y:S01]  /*6960*/  HADD2.F32 R82, -RZ, R82.H1_H1 ;  /* 0x30000052ff527230 */ /* 0x000fe20000004100 */
[----:B------:R-:W-:Y:S01]  /*6970*/  SHF.L.U32 R188, R163, 0x4, RZ ;  /* 0x00000004a3bc7819 */ /* 0x000fe200000006ff */
[--C-:B------:R-:W-:Y:S01]  /*6980*/  HADD2.F32 R85, -RZ, R86.reuse.H0_H0 ;  /* 0x20000056ff557230 */ /* 0x100fe20000004100 */
[----:B------:R-:W-:Y:S01]  /*6990*/  IADD3 R176, PT, PT, R171, R182, RZ ;  /* 0x000000b6abb07210 */ /* 0x000fe20007ffe0ff */
[----:B------:R-:W-:Y:S01]  /*69a0*/  HADD2.F32 R86, -RZ, R86.H1_H1 ;  /* 0x30000056ff567230 */ /* 0x000fe20000004100 */
[----:B------:R-:W-:Y:S01]  /*69b0*/  SHF.L.U32 R183, R169, 0x4, RZ ;  /* 0x00000004a9b77819 */ /* 0x000fe200000006ff */
[--C-:B------:R-:W-:Y:S01]  /*69c0*/  HADD2.F32 R89, -RZ, R90.reuse.H0_H0 ;  /* 0x2000005aff597230 */ /* 0x100fe20000004100 */
[----:B------:R-:W-:Y:S01]  /*69d0*/  F2FP.F16.E4M3.UNPACK_B R94, R145 ;  /* 0x00000091ff5e723e */ /* 0x000fe200020006ff */
[----:B------:R-:W-:Y:S01]  /*69e0*/  HADD2.F32 R90, -RZ, R90.H1_H1 ;  /* 0x3000005aff5a7230 */ /* 0x000fe20000004100 */
[----:B------:R-:W-:Y:S01]  /*69f0*/  IADD3 R178, PT, PT, R183, R176, RZ ;  /* 0x000000b0b7b27210 */ /* 0x000fe20007ffe0ff */
[----:B------:R-:W-:Y:S01]  /*6a00*/  HADD2.F32 R80, -RZ, R80.H1_H1 ;  /* 0x30000050ff507230 */ /* 0x000fe20000004100 */
[----:B------:R-:W-:Y:S01]  /*6a10*/  F2FP.F16.E4M3.UNPACK_B R98, R146 ;  /* 0x00000092ff62723e */ /* 0x000fe200020006ff */
[--C-:B------:R-:W-:Y:S01]  /*6a20*/  HADD2.F32 R93, -RZ, R94.reuse.H0_H0 ;  /* 0x2000005eff5d7230 */ /* 0x100fe20000004100 */
[----:B------:R-:W-:Y:S01]  /*6a30*/  F2FP.F16.E4M3.UNPACK_B R102, R147 ;  /* 0x00000093ff66723e */ /* 0x000fe200020006ff */
[----:B------:R-:W-:Y:S01]  /*6a40*/  HADD2.F32 R94, -RZ, R94.H1_H1 ;  /* 0x3000005eff5e7230 */ /* 0x000fe20000004100 */
[----:B------:R-:W-:Y:S01]  /*6a50*/  F2FP.F16.E4M3.UNPACK_B R106, R148 ;  /* 0x00000094ff6a723e */ /* 0x000fe200020006ff */
[C---:B---3--:R-:W-:Y:S01]  /*6a60*/  FMUL R0, R70.reuse, R4 ;  /* 0x0000000446007220 */ /* 0x048fe20000400000 */
[C---:B------:R-:W-:Y:S01]  /*6a70*/  FMUL R2, R70.reuse, R5 ;  /* 0x0000000546027220 */ /* 0x040fe20000400000 */
[C---:B------:R-:W-:Y:S01]  /*6a80*/  FMUL R4, R70.reuse, R8 ;  /* 0x0000000846047220 */ /* 0x040fe20000400000 */
[C---:B------:R-:W-:Y:S01]  /*6a90*/  FMUL R5, R70.reuse, R9 ;  /* 0x0000000946057220 */ /* 0x040fe20000400000 */
[C---:B------:R-:W-:Y:S01]  /*6aa0*/  FFMA R0, R73.reuse, R72, R0 ;  /* 0x0000004849007223 */ /* 0x040fe20000000000 */
[C---:B------:R-:W-:Y:S01]  /*6ab0*/  FFMA R2, R73.reuse, R75, R2 ;  /* 0x0000004b49027223 */ /* 0x040fe20000000002 */
[C---:B------:R-:W-:Y:S01]  /*6ac0*/  FMUL R8, R70.reuse, R12 ;  /* 0x0000000c46087220 */ /* 0x040fe20000400000 */
[C---:B------:R-:W-:Y:S01]  /*6ad0*/  FMUL R9, R70.reuse, R13 ;  /* 0x0000000d46097220 */ /* 0x040fe20000400000 */
[C---:B------:R-:W-:Y:S01]  /*6ae0*/  FMUL R12, R70.reuse, R16 ;  /* 0x00000010460c7220 */ /* 0x040fe20000400000 */
[C---:B------:R-:W-:Y:S01]  /*6af0*/  FMUL R13, R70.reuse, R17 ;  /* 0x00000011460d7220 */ /* 0x040fe20000400000 */
[C---:B------:R-:W-:Y:S01]  /*6b00*/  FMUL R16, R70.reuse, R20 ;  /* 0x0000001446107220 */ /* 0x040fe20000400000 */
[C---:B------:R-:W-:Y:S01]  /*6b10*/  FMUL R17, R70.reuse, R21 ;  /* 0x0000001546117220 */ /* 0x040fe20000400000 */
[C---:B------:R-:W-:Y:S01]  /*6b20*/  FMUL R20, R70.reuse, R24 ;  /* 0x0000001846147220 */ /* 0x040fe20000400000 */
[C---:B------:R-:W-:Y:S01]  /*6b30*/  FMUL R21, R70.reuse, R25 ;  /* 0x0000001946157220 */ /* 0x040fe20000400000 */
[--C-:B------:R-:W-:Y:S02]  /*6b40*/  HADD2.F32 R97, -RZ, R98.reuse.H0_H0 ;  /* 0x20000062ff617230 */ /* 0x100fe40000004100 */
[C---:B------:R-:W-:Y:S01]  /*6b50*/  FMUL R24, R70.reuse, R28 ;  /* 0x0000001c46187220 */ /* 0x040fe20000400000 */
[----:B------:R-:W-:Y:S02]  /*6b60*/  HADD2.F32 R98, -RZ, R98.H1_H1 ;  /* 0x30000062ff627230 */ /* 0x000fe40000004100 */
[C---:B------:R-:W-:Y:S01]  /*6b70*/  FMUL R25, R70.reuse, R29 ;  /* 0x0000001d46197220 */ /* 0x040fe20000400000 */
[--C-:B------:R-:W-:Y:S02]  /*6b80*/  HADD2.F32 R101, -RZ, R102.reuse.H0_H0 ;  /* 0x20000066ff657230 */ /* 0x100fe40000004100 */
[C---:B------:R-:W-:Y:S01]  /*6b90*/  FMUL R28, R70.reuse, R32 ;  /* 0x00000020461c7220 */ /* 0x040fe20000400000 */
[----:B------:R-:W-:Y:S02]  /*6ba0*/  HADD2.F32 R102, -RZ, R102.H1_H1 ;  /* 0x30000066ff667230 */ /* 0x000fe40000004100 */
[C---:B------:R-:W-:Y:S01]  /*6bb0*/  FMUL R29, R70.reuse, R33 ;  /* 0x00000021461d7220 */ /* 0x040fe20000400000 */
[--C-:B------:R-:W-:Y:S02]  /*6bc0*/  HADD2.F32 R105, -RZ, R106.reuse.H0_H0 ;  /* 0x2000006aff697230 */ /* 0x100fe40000004100 */
[C---:B------:R-:W-:Y:S01]  /*6bd0*/  FMUL R32, R70.reuse, R36 ;  /* 0x0000002446207220 */ /* 0x040fe20000400000 */
[----:B------:R-:W-:Y:S01]  /*6be0*/  F2FP.F16.E4M3.UNPACK_B R96, R145.H1 ;  /* 0x00000091ff60723e */ /* 0x000fe200030006ff */
[----:B------:R-:W-:Y:S02]  /*6bf0*/  HADD2.F32 R106, -RZ, R106.H1_H1 ;  /* 0x3000006aff6a7230 */ /* 0x000fe40000004100 */
[C---:B------:R-:W-:Y:S01]  /*6c00*/  FMUL R33, R70.reuse, R37 ;  /* 0x0000002546217220 */ /* 0x040fe20000400000 */
[C---:B------:R-:W-:Y:S01]  /*6c10*/  FMUL R36, R70.reuse, R40 ;  /* 0x0000002846247220 */ /* 0x040fe20000400000 */
[----:B------:R-:W-:Y:S01]  /*6c20*/  F2FP.F16.E4M3.UNPACK_B R100, R146.H1 ;  /* 0x00000092ff64723e */ /* 0x000fe200030006ff */
        /* <DEDUP_REMOVED lines=8> */
[----:B------:R-:W-:Y:S01]  /*6cb0*/  F2FP.F16.E4M3.UNPACK_B R110, R149 ;  /* 0x00000095ff6e723e */ /* 0x000fe200020006ff */
[C---:B------:R-:W-:Y:S01]  /*6cc0*/  FMUL R49, R70.reuse, R53 ;  /* 0x0000003546317220 */ /* 0x040fe20000400000 */
[C---:B------:R-:W-:Y:S01]  /*6cd0*/  FMUL R52, R70.reuse, R56 ;  /* 0x0000003846347220 */ /* 0x040fe20000400000 */
[----:B------:R-:W-:Y:S01]  /*6ce0*/  F2FP.F16.E4M3.UNPACK_B R112, R149.H1 ;  /* 0x00000095ff70723e */ /* 0x000fe200030006ff */
[C---:B------:R-:W-:Y:S01]  /*6cf0*/  FMUL R53, R70.reuse, R57 ;  /* 0x0000003946357220 */ /* 0x040fe20000400000 */
[--C-:B------:R-:W-:Y:S02]  /*6d00*/  HADD2.F32 R109, -RZ, R110.reuse.H0_H0 ;  /* 0x2000006eff6d7230 */ /* 0x100fe40000004100 */
[C---:B------:R-:W-:Y:S01]  /*6d10*/  FMUL R56, R70.reuse, R60 ;  /* 0x0000003c46387220 */ /* 0x040fe20000400000 */
[----:B------:R-:W-:Y:S01]  /*6d20*/  F2FP.F16.E4M3.UNPACK_B R114, R150 ;  /* 0x00000096ff72723e */ /* 0x000fe200020006ff */
[----:B------:R-:W-:Y:S02]  /*6d30*/  HADD2.F32 R110, -RZ, R110.H1_H1 ;  /* 0x3000006eff6e7230 */ /* 0x000fe40000004100 */
[C---:B------:R-:W-:Y:S01]  /*6d40*/  FMUL R57, R70.reuse, R61 ;  /* 0x0000003d46397220 */ /* 0x040fe20000400000 */
[C---:B------:R-:W-:Y:S01]  /*6d50*/  FMUL R60, R70.reuse, R64 ;  /* 0x00000040463c7220 */ /* 0x040fe20000400000 */
[----:B------:R-:W-:Y:S01]  /*6d60*/  F2FP.F16.E4M3.UNPACK_B R116, R150.H1 ;  /* 0x00000096ff74723e */ /* 0x000fe200030006ff */
[--C-:B------:R-:W-:Y:S02]  /*6d70*/  HADD2.F32 R113, -RZ, R114.reuse.H0_H0 ;  /* 0x20000072ff717230 */ /* 0x100fe40000004100 */
[C---:B------:R-:W-:Y:S01]  /*6d80*/  FMUL R61, R70.reuse, R65 ;  /* 0x00000041463d7220 */ /* 0x040fe20000400000 */
[----:B------:R-:W-:Y:S02]  /*6d90*/  HADD2.F32 R114, -RZ, R114.H1_H1 ;  /* 0x30000072ff727230 */ /* 0x000fe40000004100 */
[C---:B------:R-:W-:Y:S01]  /*6da0*/  FMUL R3, R70.reuse, R6 ;  /* 0x0000000646037220 */ /* 0x040fe20000400000 */
[----:B------:R-:W-:Y:S01]  /*6db0*/  F2FP.F16.E4M3.UNPACK_B R118, R151 ;  /* 0x00000097ff76723e */ /* 0x000fe200020006ff */
[C---:B------:R-:W-:Y:S01]  /*6dc0*/  FMUL R7, R70.reuse, R7 ;  /* 0x0000000746077220 */ /* 0x040fe20000400000 */
[C---:B------:R-:W-:Y:S01]  /*6dd0*/  FMUL R6, R70.reuse, R10 ;  /* 0x0000000a46067220 */ /* 0x040fe20000400000 */
[----:B------:R-:W-:Y:S01]  /*6de0*/  F2FP.F16.E4M3.UNPACK_B R120, R151.H1 ;  /* 0x00000097ff78723e */ /* 0x000fe200030006ff */
[C---:B------:R-:W-:Y:S01]  /*6df0*/  FFMA R3, R73.reuse, R74, R3 ;  /* 0x0000004a49037223 */ /* 0x040fe20000000003 */
[C---:B------:R-:W-:Y:S01]  /*6e00*/  FFMA R7, R73.reuse, R76, R7 ;  /* 0x0000004c49077223 */ /* 0x040fe20000000007 */
[----:B------:R-:W-:Y:S01]  /*6e10*/  F2FP.F16.E4M3.UNPACK_B R122, R152 ;  /* 0x00000098ff7a723e */ /* 0x000fe200020006ff */
[C---:B------:R-:W-:Y:S01]  /*6e20*/  FFMA R4, R73.reuse, R77, R4 ;  /* 0x0000004d49047223 */ /* 0x040fe20000000004 */
[C---:B------:R-:W-:Y:S01]  /*6e30*/  FFMA R5, R73.reuse, R78, R5 ;  /* 0x0000004e49057223 */ /* 0x040fe20000000005 */
[----:B------:R-:W-:Y:S01]  /*6e40*/  F2FP.F16.E4M3.UNPACK_B R124, R152.H1 ;  /* 0x00000098ff7c723e */ /* 0x000fe200030006ff */
[----:B------:R-:W-:Y:S01]  /*6e50*/  FFMA R6, R73, R79, R6 ;  /* 0x0000004f49067223 */ /* 0x000fe20000000006 */
[----:B------:R-:W-:Y:S01]  /*6e60*/  F2FP.SATFINITE.E4M3.F32.PACK_AB_MERGE_C R179, R7, R3, RZ ;  /* 0x0000000307b3723e */ /* 0x000fe200048070ff */
[----:B------:R-:W-:Y:S02]  /*6e70*/  HADD2.F32 R117, -RZ, R118.H0_H0 ;  /* 0x20000076ff757230 */ /* 0x000fe40000004100 */
[----:B------:R-:W-:Y:S01]  /*6e80*/  FMUL R11, R70, R11 ;  /* 0x0000000b460b7220 */ /* 0x000fe20000400000 */
[----:B------:R-:W-:Y:S01]  /*6e90*/  HADD2.F32 R83, -RZ, R84.H0_H0 ;  /* 0x20000054ff537230 */ /* 0x000fe20000004100 */
[----:B------:R-:W-:Y:S01]  /*6ea0*/  F2FP.SATFINITE.E4M3.F32.PACK_AB_MERGE_C R184, R2, R0, R179 ;  /* 0x0000000002b8723e */ /* 0x000fe200048070b3 */
[----:B------:R-:W-:Y:S01]  /*6eb0*/  HADD2.F32 R118, -RZ, R118.H1_H1 ;  /* 0x30000076ff767230 */ /* 0x000fe20000004100 */
[----:B------:R-:W-:Y:S01]  /*6ec0*/  IADD3 R179, PT, PT, R171, R188, RZ ;  /* 0x000000bcabb37210 */ /* 0x000fe20007ffe0ff */
[C---:B------:R-:W-:Y:S01]  /*6ed0*/  FFMA R11, R73.reuse, R80, R11 ;  /* 0x00000050490b7223 */ /* 0x040fe2000000000b */
[C---:B------:R-:W-:Y:S01]  /*6ee0*/  FFMA R8, R73.reuse, R81, R8 ;  /* 0x0000005149087223 */ /* 0x040fe20000000008 */
[----:B------:R-:W-:Y:S01]  /*6ef0*/  FFMA R9, R73, R82, R9 ;  /* 0x0000005249097223 */ /* 0x000fe20000000009 */
[----:B------:R-:W-:Y:S02]  /*6f00*/  HADD2.F32 R121, -RZ, R122.H0_H0 ;  /* 0x2000007aff797230 */ /* 0x000fe40000004100 */
[C---:B------:R-:W-:Y:S01]  /*6f10*/  FMUL R10, R70.reuse, R14 ;  /* 0x0000000e460a7220 */ /* 0x040fe20000400000 */
[----:B------:R-:W-:Y:S01]  /*6f20*/  HADD2.F32 R84, -RZ, R84.H1_H1 ;  /* 0x30000054ff547230 */ /* 0x000fe20000004100 */
[----:B------:R-:W-:Y:S01]  /*6f30*/  F2FP.SATFINITE.E4M3.F32.PACK_AB_MERGE_C R185, R11, R6, RZ ;  /* 0x000000060bb9723e */ /* 0x000fe200048070ff */
[----:B------:R-:W-:Y:S02]  /*6f40*/  HADD2.F32 R122, -RZ, R122.H1_H1 ;  /* 0x3000007aff7a7230 */ /* 0x000fe40000004100 */
[----:B------:R-:W-:Y:S01]  /*6f50*/  FFMA R10, R73, R83, R10 ;  /* 0x00000053490a7223 */ /* 0x000fe2000000000a */
[C---:B------:R-:W-:Y:S01]  /*6f60*/  FMUL R15, R70.reuse, R15 ;  /* 0x0000000f460f7220 */ /* 0x040fe20000400000 */
[--C-:B------:R-:W-:Y:S01]  /*6f70*/  HADD2.F32 R87, -RZ, R88.reuse.H0_H0 ;  /* 0x20000058ff577230 */ /* 0x100fe20000004100 */
[----:B------:R-:W-:Y:S01]  /*6f80*/  F2FP.SATFINITE.E4M3.F32.PACK_AB_MERGE_C R185, R5, R4, R185 ;  /* 0x0000000405b9723e */ /* 0x000fe200048070b9 */
[----:B------:R-:W-:Y:S02]  /*6f90*/  HADD2.F32 R88, -RZ, R88.H1_H1 ;  /* 0x30000058ff587230 */ /* 0x000fe40000004100 */
[C---:B------:R-:W-:Y:S01]  /*6fa0*/  FFMA R15, R73.reuse, R84, R15 ;  /* 0x00000054490f7223 */ /* 0x040fe2000000000f */
[C---:B------:R-:W-:Y:S01]  /*6fb0*/  FFMA R12, R73.reuse, R85, R12 ;  /* 0x00000055490c7223 */ /* 0x040fe2000000000c */
[----:B------:R-:W-:Y:S01]  /*6fc0*/  FFMA R13, R73, R86, R13 ;  /* 0x00000056490d7223 */ /* 0x000fe2000000000d */
[C---:B------:R-:W-:Y:S01]  /*6fd0*/  FMUL R14, R70.reuse, R18 ;  /* 0x00000012460e7220 */ /* 0x040fe20000400000 */
[----:B------:R-:W-:Y:S01]  /*6fe0*/  F2FP.F16.E4M3.UNPACK_B R126, R153 ;  /* 0x00000099ff7e723e */ /* 0x000fe200020006ff */
[C---:B------:R-:W-:Y:S01]  /*6ff0*/  FMUL R19, R70.reuse, R19 ;  /* 0x0000001346137220 */ /* 0x040fe20000400000 */
[----:B------:R-:W-:Y:S01]  /*7000*/  HADD2.F32 R91, -RZ, R92.H0_H0 ;  /* 0x2000005cff5b7230 */ /* 0x000fe20000004100 */
[----:B------:R-:W-:Y:S01]  /*7010*/  F2FP.SATFINITE.E4M3.F32.PACK_AB_MERGE_C R186, R15, R10, RZ ;  /* 0x0000000a0fba723e */ /* 0x000fe200048070ff */
[C---:B------:R-:W-:Y:S01]  /*7020*/  FFMA R14, R73.reuse, R87, R14 ;  /* 0x00000057490e7223 */ /* 0x040fe2000000000e */
[C---:B------:R-:W-:Y:S01]  /*7030*/  FFMA R19, R73.reuse, R88, R19 ;  /* 0x0000005849137223 */ /* 0x040fe20000000013 */
[C---:B------:R-:W-:Y:S01]  /*7040*/  FFMA R16, R73.reuse, R89, R16 ;  /* 0x0000005949107223 */ /* 0x040fe20000000010 */
[----:B------:R-:W-:Y:S01]  /*7050*/  F2FP.F16.E4M3.UNPACK_B R128, R153.H1 ;  /* 0x00000099ff80723e */ /* 0x000fe200030006ff */
[----:B------:R-:W-:Y:S01]  /*7060*/  FFMA R17, R73, R90, R17 ;  /* 0x0000005a49117223 */ /* 0x000fe20000000011 */
[----:B------:R-:W-:Y:S01]  /*7070*/  F2FP.SATFINITE.E4M3.F32.PACK_AB_MERGE_C R186, R9, R8, R186 ;  /* 0x0000000809ba723e */ /* 0x000fe200048070ba */
[--C-:B------:R-:W-:Y:S01]  /*7080*/  HADD2.F32 R125, -RZ, R126.reuse.H0_H0 ;  /* 0x2000007eff7d7230 */ /* 0x100fe20000004100 */
[----:B------:R-:W-:Y:S01]  /*7090*/  F2FP.SATFINITE.E4M3.F32.PACK_AB_MERGE_C R187, R19, R14, RZ ;  /* 0x0000000e13bb723e */ /* 0x000fe200048070ff */
[----:B------:R-:W-:Y:S02]  /*70a0*/  HADD2.F32 R126, -RZ, R126.H1_H1 ;  /* 0x3000007eff7e7230 */ /* 0x000fe40000004100 */
[C---:B------:R-:W-:Y:S01]  /*70b0*/  FMUL R18, R70.reuse, R22 ;  /* 0x0000001646127220 */ /* 0x040fe20000400000 */
[----:B------:R-:W-:Y:S01]  /*70c0*/  HADD2.F32 R92, -RZ, R92.H1_H1 ;  /* 0x3000005cff5c7230 */ /* 0x000fe20000004100 */
[----:B------:R-:W-:Y:S01]  /*70d0*/  F2FP.SATFINITE.E4M3.F32.PACK_AB_MERGE_C R187, R13, R12, R187 ;  /* 0x0000000c0dbb723e */ /* 0x000fe200048070bb */
[C---:B------:R-:W-:Y:S01]  /*70e0*/  FMUL R23, R70.reuse, R23 ;  /* 0x0000001746177220 */ /* 0x040fe20000400000 */
[--C-:B------:R-:W-:Y:S02]  /*70f0*/  HADD2.F32 R95, -RZ, R96.reuse.H0_H0 ;  /* 0x20000060ff5f7230 */ /* 0x100fe40000004100 */
[C---:B------:R-:W-:Y:S01]  /*7100*/  FFMA R18, R73.reuse, R91, R18 ;  /* 0x0000005b49127223 */ /* 0x040fe20000000012 */
[----:B------:R-:W-:Y:S01]  /*7110*/  HADD2.F32 R96, -RZ, R96.H1_H1 ;  /* 0x30000060ff607230 */ /* 0x000fe20000004100 */
[----:B------:R1:W-:Y:S01]  /*7120*/  STS.128 [R137+UR44+0x8200], R184 ;  /* 0x008200b889007988 */ /* 0x0003e20008000c2c */
        /* <DEDUP_REMOVED lines=48> */
[----:B------:R1:W-:Y:S01]  /*7430*/  STS.128 [R176+0x8010], R192 ;  /* 0x008010c0b0007388 */ /* 0x0003e20000000c00 */
[C---:B------:R-:W-:Y:S01]  /*7440*/  FFMA R39, R73.reuse, R108, R39 ;  /* 0x0000006c49277223 */ /* 0x040fe20000000027 */
[C---:B------:R-:W-:Y:S01]  /*7450*/  FFMA R36, R73.reuse, R109, R36 ;  /* 0x0000006d49247223 */ /* 0x040fe20000000024 */
[----:B------:R-:W-:Y:S01]  /*7460*/  FFMA R37, R73, R110, R37 ;  /* 0x0000006e49257223 */ /* 0x000fe20000000025 */
[----:B------:R-:W-:Y:S01]  /*7470*/  FMUL R38, R70, R42 ;  /* 0x0000002a46267220 */ /* 0x000fe20000400000 */
[----:B------:R-:W-:Y:S01]  /*7480*/  ISETP.NE.AND P0, PT, R174, RZ, PT ;  /* 0x000000ffae00720c */ /* 0x000fe20003f05270 */
[C---:B------:R-:W-:Y:S01]  /*7490*/  FMUL R43, R70.reuse, R43 ;  /* 0x0000002b462b7220 */ /* 0x040fe20000400000 */
[--C-:B------:R-:W-:Y:S01]  /*74a0*/  HADD2.F32 R115, -RZ, R116.reuse.H0_H0 ;  /* 0x20000074ff737230 */ /* 0x100fe20000004100 */
[----:B------:R-:W-:Y:S01]  /*74b0*/  F2FP.SATFINITE.E4M3.F32.PACK_AB_MERGE_C R196, R39, R34, RZ ;  /* 0x0000002227c4723e */ /* 0x000fe200048070ff */
[C---:B------:R-:W-:Y:S01]  /*74c0*/  FFMA R38, R73.reuse, R111, R38 ;  /* 0x0000006f49267223 */ /* 0x040fe20000000026 */
[C---:B------:R-:W-:Y:S01]  /*74d0*/  FFMA R43, R73.reuse, R112, R43 ;  /* 0x00000070492b7223 */ /* 0x040fe2000000002b */
[----:B------:R-:W-:Y:S01]  /*74e0*/  FFMA R40, R73, R113, R40 ;  /* 0x0000007149287223 */ /* 0x000fe20000000028 */
[----:B------:R-:W-:Y:S01]  /*74f0*/  F2FP.SATFINITE.E4M3.F32.PACK_AB_MERGE_C R196, R33, R32, R196 ;  /* 0x0000002021c4723e */ /* 0x000fe200048070c4 */
[----:B------:R-:W-:Y:S01]  /*7500*/  FFMA R41, R73, R114, R41 ;  /* 0x0000007249297223 */ /* 0x000fe20000000029 */
[----:B------:R-:W-:Y:S01]  /*7510*/  HADD2.F32 R116, -RZ, R116.H1_H1 ;  /* 0x30000074ff747230 */ /* 0x000fe20000004100 */
[----:B------:R-:W-:Y:S01]  /*7520*/  F2FP.SATFINITE.E4M3.F32.PACK_AB_MERGE_C R197, R43, R38, RZ ;  /* 0x000000262bc5723e */ /* 0x000fe200048070ff */
[C---:B------:R-:W-:Y:S01]  /*7530*/  FMUL R42, R70.reuse, R46 ;  /* 0x0000002e462a7220 */ /* 0x040fe20000400000 */
[C---:B------:R-:W-:Y:S01]  /*7540*/  FMUL R47, R70.reuse, R47 ;  /* 0x0000002f462f7220 */ /* 0x040fe20000400000 */
[--C-:B------:R-:W-:Y:S01]  /*7550*/  HADD2.F32 R119, -RZ, R120.reuse.H0_H0 ;  /* 0x20000078ff777230 */ /* 0x100fe20000004100 */
[----:B------:R-:W-:Y:S01]  /*7560*/  F2FP.SATFINITE.E4M3.F32.PACK_AB_MERGE_C R197, R37, R36, R197 ;  /* 0x0000002425c5723e */ /* 0x000fe200048070c5 */
[C---:B------:R-:W-:Y:S01]  /*7570*/  FFMA R42, R73.reuse, R115, R42 ;  /* 0x00000073492a7223 */ /* 0x040fe2000000002a */
[C---:B------:R-:W-:Y:S01]  /*7580*/  FFMA R47, R73.reuse, R116, R47 ;  /* 0x00000074492f7223 */ /* 0x040fe2000000002f */
[----:B------:R-:W-:Y:S01]  /*7590*/  FFMA R44, R73, R117, R44 ;  /* 0x00000075492c7223 */ /* 0x000fe2000000002c */
[----:B------:R-:W-:Y:S01]  /*75a0*/  ISETP.NE.AND P6, PT, R189, RZ, PT ;  /* 0x000000ffbd00720c */ /* 0x000fe20003fc5270 */
[----:B------:R-:W-:Y:S01]  /*75b0*/  FFMA R45, R73, R118, R45 ;  /* 0x00000076492d7223 */ /* 0x000fe2000000002d */
[----:B------:R-:W-:Y:S01]  /*75c0*/  HADD2.F32 R120, -RZ, R120.H1_H1 ;  /* 0x30000078ff787230 */ /* 0x000fe20000004100 */
[----:B------:R-:W-:Y:S01]  /*75d0*/  F2FP.SATFINITE.E4M3.F32.PACK_AB_MERGE_C R198, R47, R42, RZ ;  /* 0x0000002a2fc6723e */ /* 0x000fe200048070ff */
[C---:B------:R-:W-:Y:S01]  /*75e0*/  FMUL R46, R70.reuse, R50 ;  /* 0x00000032462e7220 */ /* 0x040fe20000400000 */
[C---:B------:R-:W-:Y:S01]  /*75f0*/  FMUL R51, R70.reuse, R51 ;  /* 0x0000003346337220 */ /* 0x040fe20000400000 */
[--C-:B------:R-:W-:Y:S02]  /*7600*/  HADD2.F32 R123, -RZ, R124.reuse.H0_H0 ;  /* 0x2000007cff7b7230 */ /* 0x100fe40000004100 */
[C---:B------:R-:W-:Y:S01]  /*7610*/  FMUL R50, R70.reuse, R54 ;  /* 0x0000003646327220 */ /* 0x040fe20000400000 */
[C---:B------:R-:W-:Y:S01]  /*7620*/  FFMA R46, R73.reuse, R119, R46 ;  /* 0x00000077492e7223 */ /* 0x040fe2000000002e */
[----:B------:R-:W-:Y:S02]  /*7630*/  HADD2.F32 R124, -RZ, R124.H1_H1 ;  /* 0x3000007cff7c7230 */ /* 0x000fe40000004100 */
[C---:B------:R-:W-:Y:S01]  /*7640*/  FFMA R51, R73.reuse, R120, R51 ;  /* 0x0000007849337223 */ /* 0x040fe20000000033 */
[C---:B------:R-:W-:Y:S01]  /*7650*/  FMUL R55, R70.reuse, R55 ;  /* 0x0000003746377220 */ /* 0x040fe20000400000 */
[C---:B------:R-:W-:Y:S01]  /*7660*/  FFMA R48, R73.reuse, R121, R48 ;  /* 0x0000007949307223 */ /* 0x040fe20000000030 */
[C---:B------:R-:W-:Y:S01]  /*7670*/  FFMA R49, R73.reuse, R122, R49 ;  /* 0x0000007a49317223 */ /* 0x040fe20000000031 */
[--C-:B------:R-:W-:Y:S02]  /*7680*/  HADD2.F32 R127, -RZ, R128.reuse.H0_H0 ;  /* 0x20000080ff7f7230 */ /* 0x100fe40000004100 */
[C---:B------:R-:W-:Y:S01]  /*7690*/  FFMA R50, R73.reuse, R123, R50 ;  /* 0x0000007b49327223 */ /* 0x040fe20000000032 */
[----:B------:R-:W-:Y:S02]  /*76a0*/  HADD2.F32 R128, -RZ, R128.H1_H1 ;  /* 0x30000080ff807230 */ /* 0x000fe40000004100 */
[C---:B------:R-:W-:Y:S01]  /*76b0*/  FMUL R54, R70.reuse, R58 ;  /* 0x0000003a46367220 */ /* 0x040fe20000400000 */
        /* <DEDUP_REMOVED lines=16> */
[----:B------:R-:W-:Y:S01]  /*77c0*/  FFMA R63, R73, R132, R63 ;  /* 0x00000084493f7223 */ /* 0x000fe2000000003f */
[----:B------:R-:W-:Y:S01]  /*77d0*/  FMUL R67, R70, R67 ;  /* 0x0000004346437220 */ /* 0x000fe20000400000 */
[----:B------:R-:W-:Y:S01]  /*77e0*/  F2FP.SATFINITE.E4M3.F32.PACK_AB_MERGE_C R199, R51, R46, RZ ;  /* 0x0000002e33c7723e */ /* 0x000fe200048070ff */
[C---:B------:R-:W-:Y:S01]  /*77f0*/  FFMA R60, R73.reuse, R133, R60 ;  /* 0x00000085493c7223 */ /* 0x040fe2000000003c */
[C---:B------:R-:W-:Y:S01]  /*7800*/  FFMA R61, R73.reuse, R134, R61 ;  /* 0x00000086493d7223 */ /* 0x040fe2000000003d */
[C---:B------:R-:W-:Y:S01]  /*7810*/  FFMA R62, R73.reuse, R135, R62 ;  /* 0x00000087493e7223 */ /* 0x040fe2000000003e */
[----:B------:R-:W-:Y:S01]  /*7820*/  FFMA R67, R73, R136, R67 ;  /* 0x0000008849437223 */ /* 0x000fe20000000043 */
[----:B------:R-:W-:Y:S02]  /*7830*/  F2FP.SATFINITE.E4M3.F32.PACK_AB_MERGE_C R198, R41, R40, R198 ;  /* 0x0000002829c6723e */ /* 0x000fe400048070c6 */
[----:B------:R-:W-:Y:S02]  /*7840*/  F2FP.SATFINITE.E4M3.F32.PACK_AB_MERGE_C R199, R45, R44, R199 ;  /* 0x0000002c2dc7723e */ /* 0x000fe400048070c7 */
[----:B------:R-:W-:Y:S02]  /*7850*/  F2FP.SATFINITE.E4M3.F32.PACK_AB_MERGE_C R200, R55, R50, RZ ;  /* 0x0000003237c8723e */ /* 0x000fe400048070ff */
[----:B------:R-:W-:Y:S01]  /*7860*/  F2FP.SATFINITE.E4M3.F32.PACK_AB_MERGE_C R201, R59, R54, RZ ;  /* 0x000000363bc9723e */ /* 0x000fe200048070ff */
[----:B------:R1:W-:Y:S01]  /*7870*/  STS.128 [R179+0x8020], R196 ;  /* 0x008020c4b3007388 */ /* 0x0003e20000000c00 */
[----:B------:R-:W-:Y:S02]  /*7880*/  F2FP.SATFINITE.E4M3.F32.PACK_AB_MERGE_C R202, R63, R58, RZ ;  /* 0x0000003a3fca723e */ /* 0x000fe400048070ff */
[----:B------:R-:W-:Y:S02]  /*7890*/  F2FP.SATFINITE.E4M3.F32.PACK_AB_MERGE_C R203, R67, R62, RZ ;  /* 0x0000003e43cb723e */ /* 0x000fe400048070ff */
[----:B------:R-:W-:Y:S02]  /*78a0*/  F2FP.SATFINITE.E4M3.F32.PACK_AB_MERGE_C R200, R49, R48, R200 ;  /* 0x0000003031c8723e */ /* 0x000fe400048070c8 */
[----:B------:R-:W-:Y:S02]  /*78b0*/  F2FP.SATFINITE.E4M3.F32.PACK_AB_MERGE_C R201, R53, R52, R201 ;  /* 0x0000003435c9723e */ /* 0x000fe400048070c9 */
[----:B------:R-:W-:Y:S02]  /*78c0*/  F2FP.SATFINITE.E4M3.F32.PACK_AB_MERGE_C R202, R57, R56, R202 ;  /* 0x0000003839ca723e */ /* 0x000fe400048070ca */
[----:B------:R-:W-:Y:S02]  /*78d0*/  F2FP.SATFINITE.E4M3.F32.PACK_AB_MERGE_C R203, R61, R60, R203 ;  /* 0x0000003c3dcb723e */ /* 0x000fe400048070cb */
[----:B------:R-:W-:Y:S02]  /*78e0*/  LEA R190, R166, UR44, 0x3 ;  /* 0x0000002ca6be7c11 */ /* 0x000fe4000f8e18ff */
[----:B------:R-:W-:Y:S01]  /*78f0*/  @P6 SHF.L.U32 R191, R165, 0x1f, RZ ;  /* 0x0000001fa5bf6819 */ /* 0x000fe200000006ff */
[----:B------:R1:W-:Y:S01]  /*7900*/  STS.128 [R178+0x8010], R200 ;  /* 0x008010c8b2007388 */ /* 0x0003e20000000c00 */
[----:B------:R-:W-:Y:S01]  /*7910*/  @!PT LDS RZ, [RZ] ;  /* 0x00000000fffff984 */ /* 0x000fe20000000800 */
[----:B------:R-:W-:Y:S01]  /*7920*/  @!PT LDS RZ, [RZ] ;  /* 0x00000000fffff984 */ /* 0x000fe20000000800 */
[----:B------:R-:W-:Y:S01]  /*7930*/  @!PT LDS RZ, [RZ] ;  /* 0x00000000fffff984 */ /* 0x000fe20000000800 */
[----:B------:R-:W-:Y:S01]  /*7940*/  @!PT LDS RZ, [RZ] ;  /* 0x00000000fffff984 */ /* 0x000fe20000000800 */
[----:B------:R2:W-:Y:S07]  /*7950*/  MEMBAR.ALL.CTA ;  /* 0x0000000000007992 */ /* 0x0005ee0000008000 */
[----:B--2---:R-:W2:Y:S02]  /*7960*/  FENCE.VIEW.ASYNC.S ;  /* 0x00000000000073c6 */ /* 0x004ea40000000000 */
[----:B--2---:R-:W-:Y:S06]  /*7970*/  BAR.SYNC.DEFER_BLOCKING 0x1, 0x80 ;  /* 0x0042000000007b1d */ /* 0x004fec0000010000 */
[----:B------:R-:W-:Y:S05]  /*7980*/  @P0 BRA `(.L_x_116) ;  /* 0x0000000000280947 */ /* 0x000fea0003800000 */
[----:B------:R-:W-:Y:S01]  /*7990*/  UIADD3 UR4, UPT, UPT, UR44, 0x8200, URZ ;  /* 0x000082002c047890 */ /* 0x000fe2000fffe0ff */
[----:B------:R-:W-:Y:S05]  /*79a0*/  UMOV UR51, UR36 ;  /* 0x0000002400337c82 */ /* 0x000fea0008000000 */
[----:B------:R-:W-:Y:S01]  /*79b0*/  MOV R173, UR4 ;  /* 0x0000000400ad7c02 */ /* 0x000fe20008000f00 */
[----:B------:R-:W-:Y:S03]  /*79c0*/  UIADD3 UR4, UP0, UPT, UR62, 0x680, URZ ;  /* 0x000006803e047890 */ /* 0x000fe6000ff1e0ff */
[----:B------:R-:W-:Y:S01]  /*79d0*/  R2UR UR48, R173 ;  /* 0x00000000ad3072ca */ /* 0x000fe200000e0000 */
[----:B------:R-:W-:Y:S11]  /*79e0*/  UIADD3.X UR5, UPT, UPT, URZ, UR63, URZ, UP0, !UPT ;  /* 0x0000003fff057290 */ /* 0x000ff600087fe4ff */
[----:B------:R-:W-:Y:S01]  /*79f0*/  @!UPT UIADD3 URZ, UPT, UPT, URZ, URZ, URZ ;  /* 0x000000fffffff290 */ /* 0x000fe2000fffe0ff */
[----:B------:R2:W-:Y:S01]  /*7a00*/  UTMASTG.3D [UR48], [UR4] ;  /* 0x00000030040073b5 */ /* 0x0005e20008010000 */
[----:B------:R0:W-:Y:S01]  /*7a10*/  UTMACMDFLUSH ;  /* 0x00000000000079b7 */ /* 0x0001e20000000000 */
[----:B--2---:R-:W-:Y:S04]  /*7a20*/  DEPBAR.LE SB0, 0x1 ;  /* 0x000080400000791a */ /* 0x004fe80000000000 */
.L_x_116:
[----:B------:R-:W-:Y:S05]  /*7a30*/  BSYNC.RECONVERGENT B0 ;  /* 0x0000000000007941 */ /* 0x000fea0003800200 */
.L_x_115:
[----:B------:R-:W-:Y:S06]  /*7a40*/  BAR.SYNC.DEFER_BLOCKING 0x1, 0x80 ;  /* 0x0042000000007b1d */ /* 0x000fec0000010000 */
[----:B------:R-:W2:Y:S01]  /*7a50*/  @P6 SYNCS.PHASECHK.TRANS64.TRYWAIT P0, [R190+URZ+0xe0], R191 ;  /* 0x0000e0bfbe0065a7 */ /* 0x000ea200080011ff */
[----:B------:R-:W-:Y:S01]  /*7a60*/  BSSY B1, `(.L_x_117) ;  /* 0x0000023000017945 */ /* 0x000fe20003800000 */
[----:B--2---:R-:W-:Y:S03]  /*7a70*/  @P6 SEL R180, RZ, 0x1, !P0 ;  /* 0x00000001ffb46807 */ /* 0x004fe60004000000 */
[----:B------:R-:W-:Y:S05]  /*7a80*/  @!P6 BRA `(.L_x_118) ;  /* 0x000000000080e947 */ /* 0x000fea0003800000 */
[----:B------:R-:W-:Y:S01]  /*7a90*/  ISETP.NE.AND P1, PT, R181, RZ, PT ;  /* 0x000000ffb500720c */ /* 0x000fe20003f25270 */
[----:B------:R-:W2:Y:S01]  /*7aa0*/  S2R R0, SR_CgaCtaId ;  /* 0x0000000000007919 */ /* 0x000ea20000008800 */
[----:B------:R-:W-:Y:S01]  /*7ab0*/  ISETP.NE.AND P0, PT, R180, RZ, PT ;  /* 0x000000ffb400720c */ /* 0x000fe20003f05270 */
[----:B------:R-:W-:Y:S10]  /*7ac0*/  BSSY B0, `(.L_x_119) ;  /* 0x0000009000007945 */ /* 0x000ff40003800000 */
[----:B------:R-:W-:Y:S04]  /*7ad0*/  @P1 IMAD R3, R166, 0x2000, R171 ;  /* 0x00002000a6031824 */ /* 0x000fe800078e02ab */
[C---:B------:R-:W-:Y:S01]  /*7ae0*/  @P1 IMAD.IADD R6, R3.reuse, 0x1, R182 ;  /* 0x0000000103061824 */ /* 0x040fe200078e02b6 */
[----:B------:R-:W-:Y:S03]  /*7af0*/  @P1 IADD3 R4, PT, PT, R3, R188, RZ ;  /* 0x000000bc03041210 */ /* 0x000fe60007ffe0ff */
[----:B------:R-:W-:Y:S01]  /*7b00*/  @P1 IMAD.IADD R2, R183, 0x1, R6 ;  /* 0x00000001b7021824 */ /* 0x000fe200078e0206 */
[----:B------:R-:W-:Y:S06]  /*7b10*/  @P0 BRA `(.L_x_120) ;  /* 0x00000000000c0947 */ /* 0x000fec0003800000 */
[----:B------:R-:W-:Y:S04]  /*7b20*/  SHF.L.U32 R5, R165, 0x1f, RZ ;  /* 0x0000001fa5057819 */ /* 0x000fe800000006ff */
[----:B------:R-:W3:Y:S02]  /*7b30*/  SYNCS.PHASECHK.TRANS64.TRYWAIT P0, [R190+URZ+0xe0], R5 ;  /* 0x0000e005be0075a7 */ /* 0x000ee400080011ff */
[----:B---3--:R-:W-:Y:S05]  /*7b40*/  @!P0 BRA `(.L_x_121) ;  /* 0x0000004c00c08947 */ /* 0x008fea0003800000 */
.L_x_120:
[----:B------:R-:W-:Y:S05]  /*7b50*/  BSYNC B0 ;  /* 0x0000000000007941 */ /* 0x000fea0003800000 */
.L_x_119:
[----:B------:R-:W-:Y:S01]  /*7b60*/  ISETP.NE.AND P0, PT, R181, RZ, PT ;  /* 0x000000ffb500720c */ /* 0x000fe20003f05270 */
[----:B---3--:R-:W-:Y:S02]  /*7b70*/  VIADD R5, R190, 0x100 ;  /* 0x00000100be057836 */ /* 0x008fe40000000000 */
[----:B------:R-:W-:Y:S03]  /*7b80*/  VIADD R166, R166, 0x1 ;  /* 0x00000001a6a67836 */ /* 0x000fe60000000000 */
[----:B--2---:R-:W-:Y:S07]  /*7b90*/  PRMT R0, R0, 0x654, R5 ;  /* 0x0000065400007816 */ /* 0x004fee0000000005 */
[----:B------:R2:W3:Y:S04]  /*7ba0*/  @P0 LDS.128 R140, [R3] ;  /* 0x00000000038c0984 */ /* 0x0004e80000000c00 */
[----:B------:R2:W4:Y:S04]  /*7bb0*/  @P0 LDS.128 R148, [R4+0x20] ;  /* 0x0000200004940984 */ /* 0x0005280000000c00 */
        /* <DEDUP_REMOVED lines=12> */
[----:B--234-:R-:W-:Y:S02]  /*7c80*/  LOP3.LUT R165, R165, R0, RZ, 0x3c, !PT ;  /* 0x00000000a5a57212 */ /* 0x01cfe400078e3cff */
.L_x_118:
[----:B------:R-:W-:Y:S05]  /*7c90*/  BSYNC B1 ;  /* 0x0000000000017941 */ /* 0x000fea0003800000 */
.L_x_117:
[----:B------:R-:W-:Y:S01]  /*7ca0*/  VIADD R0, R71, 0x40 ;  /* 0x0000004047007836 */ /* 0x000fe20000000000 */
[----:B------:R-:W-:Y:S04]  /*7cb0*/  BSSY.RECONVERGENT B6, `(.L_x_122) ;  /* 0x0000015000067945 */ /* 0x000fe80003800200 */
[----:B------:R-:W-:Y:S04]  /*7cc0*/  SHF.R.U32.HI R0, RZ, 0x15, R0 ;  /* 0x00000015ff007819 */ /* 0x000fe80000011600 */
[----:B------:R-:W-:Y:S11]  /*7cd0*/  LOP3.LUT P0, RZ, R0, 0x3, R159, 0x48, !PT ;  /* 0x0000000300ff7812 */ /* 0x000ff6000780489f */
[----:B------:R-:W-:Y:S02]  /*7ce0*/  @!UPT UIADD3 URZ, UPT, UPT, URZ, URZ, URZ ;  /* 0x000000fffffff290 */ /* 0x000fe4000fffe0ff */
        /* <DEDUP_REMOVED lines=8> */
[----:B------:R-:W5:Y:S01]  /*7d70*/  LDCU.64 UR4, c[0x4][0x18] ;  /* 0x01000300ff0477ac */ /* 0x000f620008000a00 */
[----:B--2---:R-:W-:Y:S01]  /*7d80*/  MOV R5, UR9 ;  /* 0x0000000900057c02 */ /* 0x004fe20008000f00 */
[----:B------:R-:W-:Y:S01]  /*7d90*/  IMAD.U32 R4, RZ, RZ, UR8 ;  /* 0x00000008ff047e24 */ /* 0x000fe2000f8e00ff */
[----:B---3--:R-:W-:Y:S01]  /*7da0*/  MOV R7, UR7 ;  /* 0x0000000700077c02 */ /* 0x008fe20008000f00 */
[----:B------:R-:W-:Y:S01]  /*7db0*/  IMAD.U32 R6, RZ, RZ, UR6 ;  /* 0x00000006ff067e24 */ /* 0x000fe2000f8e00ff */
[----:B-----5:R-:W-:Y:S01]  /*7dc0*/  MOV R11, UR5 ;  /* 0x00000005000b7c02 */ /* 0x020fe20008000f00 */
[----:B------:R-:W-:Y:S02]  /*7dd0*/  IMAD.U32 R10, RZ, RZ, UR4 ;  /* 0x00000004ff0a7e24 */ /* 0x000fe4000f8e00ff */
[----:B------:R-:W-:Y:S07]  /*7de0*/  LEPC R20, `(.L_x_123) ;  /* 0x000000001014794e */ /* 0x000fee0000000000 */
[----:B-1--4-:R-:W-:Y:S05]  /*7df0*/  CALL.ABS.NOINC R2 ;  /* 0x0000000002007343 */ /* 0x012fea0003c00000 */
.L_x_123:
[----:B------:R-:W-:Y:S05]  /*7e00*/  BSYNC.RECONVERGENT B6 ;  /* 0x0000000000067941 */ /* 0x000fea0003800200 */
.L_x_122:
[----:B------:R-:W-:Y:S01]  /*7e10*/  F2FP.F16.E4M3.UNPACK_B R4, R141 ;  /* 0x0000008dff04723e */ /* 0x000fe200020006ff */
[----:B------:R-:W-:Y:S05]  /*7e20*/  WARPSYNC.ALL ;  /* 0x0000000000007948 */ /* 0x000fea0003800000 */
[----:B------:R-:W-:Y:S01]  /*7e30*/  R2UR UR4, R71 ;  /* 0x00000000470472ca */ /* 0x000fe200000e0000 */
[--C-:B------:R-:W-:Y:S01]  /*7e40*/  HADD2.F32 R78, -RZ, R4.reuse.H0_H0 ;  /* 0x20000004ff4e7230 */ /* 0x100fe20000004100 */
[-C--:B------:R-:W-:Y:S01]  /*7e50*/  F2FP.F16.E4M3.UNPACK_B R0, R140.reuse ;  /* 0x0000008cff00723e */ /* 0x080fe200020006ff */
[----:B------:R-:W-:Y:S01]  /*7e60*/  HADD2.F32 R75, -RZ, R4.H1_H1 ;  /* 0x30000004ff4b7230 */ /* 0x000fe20000004100 */
[----:B------:R-:W-:Y:S01]  /*7e70*/  F2FP.F16.E4M3.UNPACK_B R4, R143 ;  /* 0x0000008fff04723e */ /* 0x000fe200020006ff */
[----:B------:R-:W-:Y:S01]  /*7e80*/  BSSY.RECONVERGENT B0, `(.L_x_124) ;  /* 0x0000116000007945 */ /* 0x000fe20003800200 */
[----:B------:R-:W-:Y:S01]  /*7e90*/  F2FP.F16.E4M3.UNPACK_B R3, R140.H1 ;  /* 0x0000008cff03723e */ /* 0x000fe200030006ff */
[--C-:B------:R-:W-:Y:S01]  /*7ea0*/  HADD2.F32 R2, -RZ, R0.reuse.H0_H0 ;  /* 0x20000000ff027230 */ /* 0x100fe20000004100 */
[----:B-1----:R-:W-:Y:S01]  /*7eb0*/  F2FP.F16.E4M3.UNPACK_B R127, R154 ;  /* 0x0000009aff7f723e */ /* 0x002fe200020006ff */
[----:B------:R-:W-:Y:S01]  /*7ec0*/  HADD2.F32 R72, -RZ, R0.H1_H1 ;  /* 0x30000000ff487230 */ /* 0x000fe20000004100 */
[----:B------:R-:W-:Y:S01]  /*7ed0*/  F2FP.F16.E4M3.UNPACK_B R0, R141.H1 ;  /* 0x0000008dff00723e */ /* 0x000fe200030006ff */
[--C-:B------:R-:W-:Y:S01]  /*7ee0*/  HADD2.F32 R74, -RZ, R3.reuse.H0_H0 ;  /* 0x20000003ff4a7230 */ /* 0x100fe20000004100 */
[----:B------:R-:W-:Y:S01]  /*7ef0*/  F2FP.F16.E4M3.UNPACK_B R117, R151.H1 ;  /* 0x00000097ff75723e */ /* 0x000fe200030006ff */
[----:B------:R-:W-:Y:S01]  /*7f00*/  HADD2.F32 R76, -RZ, R3.H1_H1 ;  /* 0x30000003ff4c7230 */ /* 0x000fe20000004100 */
[-C--:B------:R-:W-:Y:S01]  /*7f10*/  F2FP.F16.E4M3.UNPACK_B R3, R142.reuse ;  /* 0x0000008eff03723e */ /* 0x080fe200020006ff */
[--C-:B------:R-:W-:Y:S01]  /*7f20*/  HADD2.F32 R80, -RZ, R0.reuse.H0_H0 ;  /* 0x20000000ff507230 */ /* 0x100fe20000004100 */
[----:B------:R-:W-:Y:S01]  /*7f30*/  ISETP.NE.AND P0, PT, R174, RZ, PT ;  /* 0x000000ffae00720c */ /* 0x000fe20003f05270 */
[----:B------:R-:W-:Y:S01]  /*7f40*/  HADD2.F32 R77, -RZ, R0.H1_H1 ;  /* 0x30000000ff4d7230 */ /* 0x000fe20000004100 */
[----:B------:R-:W-:Y:S01]  /*7f50*/  F2FP.F16.E4M3.UNPACK_B R0, R142.H1 ;  /* 0x0000008eff00723e */ /* 0x000fe200030006ff */
[--C-:B------:R-:W-:Y:S01]  /*7f60*/  HADD2.F32 R82, -RZ, R3.reuse.H0_H0 ;  /* 0x20000003ff527230 */ /* 0x100fe20000004100 */
[----:B------:R-:W-:Y:S01]  /*7f70*/  ISETP.NE.AND P6, PT, R189, RZ, PT ;  /* 0x000000ffbd00720c */ /* 0x000fe20003fc5270 */
[----:B------:R-:W-:Y:S01]  /*7f80*/  HADD2.F32 R79, -RZ, R3.H1_H1 ;  /* 0x30000003ff4f7230 */ /* 0x000fe20000004100 */
[----:B------:R-:W-:Y:S01]  /*7f90*/  F2FP.F16.E4M3.UNPACK_B R3, R143.H1 ;  /* 0x0000008fff03723e */ /* 0x000fe200030006ff */
[--C-:B------:R-:W-:Y:S02]  /*7fa0*/  HADD2.F32 R84, -RZ, R0.reuse.H0_H0 ;  /* 0x20000000ff547230 */ /* 0x100fe40000004100 */
[----:B------:R-:W-:Y:S01]  /*7fb0*/  HADD2.F32 R81, -RZ, R0.H1_H1 ;  /* 0x30000000ff517230 */ /* 0x000fe20000004100 */
[-C--:B------:R-:W-:Y:S01]  /*7fc0*/  F2FP.F16.E4M3.UNPACK_B R0, R144.reuse ;  /* 0x00000090ff00723e */ /* 0x080fe200020006ff */
[--C-:B------:R-:W-:Y:S02]  /*7fd0*/  HADD2.F32 R86, -RZ, R4.reuse.H0_H0 ;  /* 0x20000004ff567230 */ /* 0x100fe40000004100 */
[----:B------:R-:W-:Y:S01]  /*7fe0*/  HADD2.F32 R83, -RZ, R4.H1_H1 ;  /* 0x30000004ff537230 */ /* 0x000fe20000004100 */
[-C--:B------:R-:W-:Y:S01]  /*7ff0*/  F2FP.F16.E4M3.UNPACK_B R4, R145.reuse ;  /* 0x00000091ff04723e */ /* 0x080fe200020006ff */
[--C-:B------:R-:W-:Y:S02]  /*8000*/  HADD2.F32 R90, -RZ, R0.reuse.H0_H0 ;  /* 0x20000000ff5a7230 */ /* 0x100fe40000004100 */
[----:B------:R-:W-:Y:S01]  /*8010*/  HADD2.F32 R87, -RZ, R0.H1_H1 ;  /* 0x30000000ff577230 */ /* 0x000fe20000004100 */
[----:B------:R-:W-:Y:S01]  /*8020*/  F2FP.F16.E4M3.UNPACK_B R0, R145.H1 ;  /* 0x00000091ff00723e */ /* 0x000fe200030006ff */
[--C-:B------:R-:W-:Y:S02]  /*8030*/  HADD2.F32 R88, -RZ, R3.reuse.H0_H0 ;  /* 0x20000003ff587230 */ /* 0x100fe40000004100 */
[----:B------:R-:W-:Y:S01]  /*8040*/  HADD2.F32 R85, -RZ, R3.H1_H1 ;  /* 0x30000003ff557230 */ /* 0x000fe20000004100 */
[----:B------:R-:W-:Y:S01]  /*8050*/  F2FP.F16.E4M3.UNPACK_B R3, R144.H1 ;  /* 0x00000090ff03723e */ /* 0x000fe200030006ff */
[--C-:B------:R-:W-:Y:S02]  /*8060*/  HADD2.F32 R96, -RZ, R0.reuse.H0_H0 ;  /* 0x20000000ff607230 */ /* 0x100fe40000004100 */
[----:B------:R-:W-:Y:S01]  /*8070*/  HADD2.F32 R93, -RZ, R0.H1_H1 ;  /* 0x30000000ff5d7230 */ /* 0x000fe20000004100 */
[-C--:B------:R-:W-:Y:S01]  /*8080*/  F2FP.F16.E4M3.UNPACK_B R0, R146.reuse.H1 ;  /* 0x00000092ff00723e */ /* 0x080fe200030006ff */
[--C-:B------:R-:W-:Y:S02]  /*8090*/  HADD2.F32 R94, -RZ, R4.reuse.H0_H0 ;  /* 0x20000004ff5e7230 */ /* 0x100fe40000004100 */
[----:B------:R-:W-:Y:S01]  /*80a0*/  HADD2.F32 R91, -RZ, R4.H1_H1 ;  /* 0x30000004ff5b7230 */ /* 0x000fe20000004100 */
[----:B------:R-:W-:Y:S01]  /*80b0*/  F2FP.F16.E4M3.UNPACK_B R4, R147 ;  /* 0x00000093ff04723e */ /* 0x000fe200020006ff */
[--C-:B------:R-:W-:Y:S02]  /*80c0*/  HADD2.F32 R92, -RZ, R3.reuse.H0_H0 ;  /* 0x20000003ff5c7230 */ /* 0x100fe40000004100 */
[----:B------:R-:W-:Y:S01]  /*80d0*/  HADD2.F32 R89, -RZ, R3.H1_H1 ;  /* 0x30000003ff597230 */ /* 0x000fe20000004100 */
[----:B------:R-:W-:Y:S01]  /*80e0*/  F2FP.F16.E4M3.UNPACK_B R3, R146 ;  /* 0x00000092ff03723e */ /* 0x000fe200020006ff */
[--C-:B------:R-:W-:Y:S02]  /*80f0*/  HADD2.F32 R100, -RZ, R0.reuse.H0_H0 ;  /* 0x20000000ff647230 */ /* 0x100fe40000004100 */
[----:B------:R-:W-:Y:S01]  /*8100*/  HADD2.F32 R97, -RZ, R0.H1_H1 ;  /* 0x30000000ff617230 */ /* 0x000fe20000004100 */
[-C--:B------:R-:W-:Y:S01]  /*8110*/  F2FP.F16.E4M3.UNPACK_B R0, R148.reuse ;  /* 0x00000094ff00723e */ /* 0x080fe200020006ff */
[--C-:B------:R-:W-:Y:S02]  /*8120*/  HADD2.F32 R102, -RZ, R4.reuse.H0_H0 ;  /* 0x20000004ff667230 */ /* 0x100fe40000004100 */
[----:B------:R-:W-:Y:S01]  /*8130*/  HADD2.F32 R99, -RZ, R4.H1_H1 ;  /* 0x30000004ff637230 */ /* 0x000fe20000004100 */
[----:B------:R-:W-:Y:S01]  /*8140*/  F2FP.F16.E4M3.UNPACK_B R4, R149 ;  /* 0x00000095ff04723e */ /* 0x000fe200020006ff */
[--C-:B------:R-:W-:Y:S02]  /*8150*/  HADD2.F32 R98, -RZ, R3.reuse.H0_H0 ;  /* 0x20000003ff627230 */ /* 0x100fe40000004100 */
[----:B------:R-:W-:Y:S01]  /*8160*/  HADD2.F32 R95, -RZ, R3.H1_H1 ;  /* 0x30000003ff5f7230 */ /* 0x000fe20000004100 */
[----:B------:R-:W-:Y:S01]  /*8170*/  F2FP.F16.E4M3.UNPACK_B R3, R147.H1 ;  /* 0x00000093ff03723e */ /* 0x000fe200030006ff */
[--C-:B------:R-:W-:Y:S02]  /*8180*/  HADD2.F32 R106, -RZ, R0.reuse.H0_H0 ;  /* 0x20000000ff6a7230 */ /* 0x100fe40000004100 */
[----:B------:R-:W-:Y:S01]  /*8190*/  HADD2.F32 R103, -RZ, R0.H1_H1 ;  /* 0x30000000ff677230 */ /* 0x000fe20000004100 */
[----:B------:R-:W-:Y:S01]  /*81a0*/  F2FP.F16.E4M3.UNPACK_B R0, R148.H1 ;  /* 0x00000094ff00723e */ /* 0x000fe200030006ff */
[--C-:B------:R-:W-:Y:S02]  /*81b0*/  HADD2.F32 R110, -RZ, R4.reuse.H0_H0 ;  /* 0x20000004ff6e7230 */ /* 0x100fe40000004100 */
[----:B------:R-:W-:Y:S02]  /*81c0*/  HADD2.F32 R107, -RZ, R4.H1_H1 ;  /* 0x30000004ff6b7230 */ /* 0x000fe40000004100 */
[--C-:B------:R-:W-:Y:S01]  /*81d0*/  HADD2.F32 R104, -RZ, R3.reuse.H0_H0 ;  /* 0x20000003ff687230 */ /* 0x100fe20000004100 */
[----:B------:R-:W1:Y:S01]  /*81e0*/  LDTM.x64 R4, tmem[UR4+0x40] ;  /* 0x00004004000479ee */ /* 0x000e620008340000 */
[----:B------:R-:W-:Y:S01]  /*81f0*/  HADD2.F32 R101, -RZ, R3.H1_H1 ;  /* 0x30000003ff657230 */ /* 0x000fe20000004100 */
[----:B------:R-:W-:Y:S01]  /*8200*/  F2FP.F16.E4M3.UNPACK_B R3, R149.H1 ;  /* 0x00000095ff03723e */ /* 0x000fe200030006ff */
        /* <DEDUP_REMOVED lines=14> */
[----:B------:R-:W-:Y:S01]  /*82f0*/  F2FP.F16.E4M3.UNPACK_B R0, R152.H1 ;  /* 0x00000098ff00723e */ /* 0x000fe200030006ff */
[--C-:B------:R-:W-:Y:S02]  /*8300*/  HADD2.F32 R122, -RZ, R3.reuse.H0_H0 ;  /* 0x20000003ff7a7230 */ /* 0x100fe40000004100 */
[C---:B-1----:R-:W-:Y:S01]  /*8310*/  FMUL R7, R70.reuse, R7 ;  /* 0x0000000746077220 */ /* 0x042fe20000400000 */
        /* <DEDUP_REMOVED lines=10> */
[C---:B------:R-:W-:Y:S01]  /*83c0*/  FMUL R0, R70.reuse, R4 ;  /* 0x0000000446007220 */ /* 0x040fe20000400000 */
[--C-:B------:R-:W-:Y:S01]  /*83d0*/  HADD2.F32 R130, -RZ, R127.reuse.H0_H0 ;  /* 0x2000007fff827230 */ /* 0x100fe20000004100 */
[----:B------:R-:W-:Y:S01]  /*83e0*/  F2FP.F16.E4M3.UNPACK_B R4, R155 ;  /* 0x0000009bff04723e */ /* 0x000fe200020006ff */
[----:B------:R-:W-:Y:S02]  /*83f0*/  HADD2.F32 R127, -RZ, R127.H1_H1 ;  /* 0x3000007fff7f7230 */ /* 0x000fe40000004100 */
[C---:B------:R-:W-:Y:S01]  /*8400*/  FFMA R0, R73.reuse, R2, R0 ;  /* 0x0000000249007223 */ /* 0x040fe20000000000 */
[C---:B------:R-:W-:Y:S01]  /*8410*/  FMUL R2, R70.reuse, R5 ;  /* 0x0000000546027220 */ /* 0x040fe20000400000 */
[--C-:B------:R-:W-:Y:S01]  /*8420*/  HADD2.F32 R132, -RZ, R3.reuse.H0_H0 ;  /* 0x20000003ff847230 */ /* 0x100fe20000004100 */
[----:B------:R-:W-:Y:S01]  /*8430*/  F2FP.F16.E4M3.UNPACK_B R5, R155.H1 ;  /* 0x0000009bff05723e */ /* 0x000fe200030006ff */
[----:B------:R-:W-:Y:S02]  /*8440*/  HADD2.F32 R129, -RZ, R3.H1_H1 ;  /* 0x30000003ff817230 */ /* 0x000fe40000004100 */
[C---:B------:R-:W-:Y:S01]  /*8450*/  FFMA R2, R73.reuse, R72, R2 ;  /* 0x0000004849027223 */ /* 0x040fe20000000002 */
[--C-:B------:R-:W-:Y:S02]  /*8460*/  HADD2.F32 R72, -RZ, R4.reuse.H0_H0 ;  /* 0x20000004ff487230 */ /* 0x100fe40000004100 */
[C---:B------:R-:W-:Y:S01]  /*8470*/  FMUL R3, R70.reuse, R6 ;  /* 0x0000000646037220 */ /* 0x040fe20000400000 */
[----:B------:R-:W-:Y:S02]  /*8480*/  HADD2.F32 R131, -RZ, R4.H1_H1 ;  /* 0x30000004ff837230 */ /* 0x000fe40000004100 */
[C---:B------:R-:W-:Y:S01]  /*8490*/  FMUL R4, R70.reuse, R9 ;  /* 0x0000000946047220 */ /* 0x040fe20000400000 */
[--C-:B------:R-:W-:Y:S02]  /*84a0*/  HADD2.F32 R133, -RZ, R5.reuse.H1_H1 ;  /* 0x30000005ff857230 */ /* 0x100fe40000004100 */
[C---:B------:R-:W-:Y:S01]  /*84b0*/  FFMA R3, R73.reuse, R74, R3 ;  /* 0x0000004a49037223 */ /* 0x040fe20000000003 */
[----:B------:R-:W-:Y:S01]  /*84c0*/  FFMA R7, R73, R76, R7 ;  /* 0x0000004c49077223 */ /* 0x000fe20000000007 */
[----:B------:R-:W-:Y:S02]  /*84d0*/  HADD2.F32 R74, -RZ, R5.H0_H0 ;  /* 0x20000005ff4a7230 */ /* 0x000fe40000004100 */
[C---:B------:R-:W-:Y:S01]  /*84e0*/  FMUL R5, R70.reuse, R10 ;  /* 0x0000000a46057220 */ /* 0x040fe20000400000 */
[C---:B------:R-:W-:Y:S01]  /*84f0*/  FMUL R6, R70.reuse, R11 ;  /* 0x0000000b46067220 */ /* 0x040fe20000400000 */
[C---:B------:R-:W-:Y:S01]  /*8500*/  FMUL R11, R70.reuse, R16 ;  /* 0x00000010460b7220 */ /* 0x040fe20000400000 */
[----:B------:R-:W-:Y:S01]  /*8510*/  F2FP.SATFINITE.E4M3.F32.PACK_AB_MERGE_C R135, R7, R3, RZ ;  /* 0x000000030787723e */ /* 0x000fe200048070ff */
[C---:B------:R-:W-:Y:S01]  /*8520*/  FMUL R3, R70.reuse, R8 ;  /* 0x0000000846037220 */ /* 0x040fe20000400000 */
[C---:B------:R-:W-:Y:S01]  /*8530*/  FMUL R7, R70.reuse, R12 ;  /* 0x0000000c46077220 */ /* 0x040fe20000400000 */
[C---:B------:R-:W-:Y:S01]  /*8540*/  FMUL R8, R70.reuse, R13 ;  /* 0x0000000d46087220 */ /* 0x040fe20000400000 */
[C---:B------:R-:W-:Y:S01]  /*8550*/  FMUL R12, R70.reuse, R17 ;  /* 0x00000011460c7220 */ /* 0x040fe20000400000 */
[C---:B------:R-:W-:Y:S01]  /*8560*/  FFMA R3, R73.reuse, R78, R3 ;  /* 0x0000004e49037223 */ /* 0x040fe20000000003 */
[C---:B------:R-:W-:Y:S01]  /*8570*/  FFMA R4, R73.reuse, R75, R4 ;  /* 0x0000004b49047223 */ /* 0x040fe20000000004 */
[C---:B------:R-:W-:Y:S01]  /*8580*/  FFMA R5, R73.reuse, R80, R5 ;  /* 0x0000005049057223 */ /* 0x040fe20000000005 */
[C---:B------:R-:W-:Y:S01]  /*8590*/  FFMA R6, R73.reuse, R77, R6 ;  /* 0x0000004d49067223 */ /* 0x040fe20000000006 */
[C---:B------:R-:W-:Y:S01]  /*85a0*/  FFMA R7, R73.reuse, R82, R7 ;  /* 0x0000005249077223 */ /* 0x040fe20000000007 */
[C---:B------:R-:W-:Y:S01]  /*85b0*/  FFMA R8, R73.reuse, R79, R8 ;  /* 0x0000004f49087223 */ /* 0x040fe20000000008 */
[C---:B------:R-:W-:Y:S01]  /*85c0*/  FMUL R16, R70.reuse, R21 ;  /* 0x0000001546107220 */ /* 0x040fe20000400000 */
[----:B------:R-:W-:Y:S01]  /*85d0*/  FMUL R9, R70, R14 ;  /* 0x0000000e46097220 */ /* 0x000fe20000400000 */
[----:B------:R-:W-:Y:S01]  /*85e0*/  F2FP.SATFINITE.E4M3.F32.PACK_AB_MERGE_C R5, R6, R5, RZ ;  /* 0x000000050605723e */ /* 0x000fe200048070ff */
[C---:B------:R-:W-:Y:S01]  /*85f0*/  FMUL R10, R70.reuse, R15 ;  /* 0x0000000f460a7220 */ /* 0x040fe20000400000 */
[C---:B------:R-:W-:Y:S01]  /*8600*/  FMUL R15, R70.reuse, R20 ;  /* 0x00000014460f7220 */ /* 0x040fe20000400000 */
[C---:B------:R-:W-:Y:S01]  /*8610*/  FFMA R9, R73.reuse, R84, R9 ;  /* 0x0000005449097223 */ /* 0x040fe20000000009 */
[C---:B------:R-:W-:Y:S01]  /*8620*/  FMUL R20, R70.reuse, R25 ;  /* 0x0000001946147220 */ /* 0x040fe20000400000 */
[C---:B------:R-:W-:Y:S01]  /*8630*/  FFMA R10, R73.reuse, R81, R10 ;  /* 0x00000051490a7223 */ /* 0x040fe2000000000a */
[C---:B------:R-:W-:Y:S01]  /*8640*/  FFMA R11, R73.reuse, R86, R11 ;  /* 0x00000056490b7223 */ /* 0x040fe2000000000b */
[C---:B------:R-:W-:Y:S01]  /*8650*/  FFMA R12, R73.reuse, R83, R12 ;  /* 0x00000053490c7223 */ /* 0x040fe2000000000c */
[C---:B------:R-:W-:Y:S01]  /*8660*/  FMUL R13, R70.reuse, R18 ;  /* 0x00000012460d7220 */ /* 0x040fe20000400000 */
[----:B------:R-:W-:Y:S01]  /*8670*/  FMUL R14, R70, R19 ;  /* 0x00000013460e7220 */ /* 0x000fe20000400000 */
[----:B------:R-:W-:Y:S01]  /*8680*/  F2FP.SATFINITE.E4M3.F32.PACK_AB_MERGE_C R9, R10, R9, RZ ;  /* 0x000000090a09723e */ /* 0x000fe200048070ff */
[C---:B------:R-:W-:Y:S01]  /*8690*/  FMUL R19, R70.reuse, R24 ;  /* 0x0000001846137220 */ /* 0x040fe20000400000 */
        /* <DEDUP_REMOVED lines=17> */
[----:B------:R-:W-:Y:S01]  /*87b0*/  FMUL R27, R70, R32 ;  /* 0x00000020461b7220 */ /* 0x000fe20000400000 */
[C---:B------:R-:W-:Y:S01]  /*87c0*/  FFMA R21, R73.reuse, R96, R21 ;  /* 0x0000006049157223 */ /* 0x040fe20000000015 */
[C---:B------:R-:W-:Y:S01]  /*87d0*/  FFMA R22, R73.reuse, R93, R22 ;  /* 0x0000005d49167223 */ /* 0x040fe20000000016 */
[----:B------:R-:W-:Y:S01]  /*87e0*/  F2FP.SATFINITE.E4M3.F32.PACK_AB_MERGE_C R16, R16, R15, R17 ;  /* 0x0000000f1010723e */ /* 0x000fe20004807011 */
[C---:B------:R-:W-:Y:S01]  /*87f0*/  FFMA R23, R73.reuse, R98, R23 ;  /* 0x0000006249177223 */ /* 0x040fe20000000017 */
[C---:B------:R-:W-:Y:S01]  /*8800*/  FFMA R24, R73.reuse, R95, R24 ;  /* 0x0000005f49187223 */ /* 0x040fe20000000018 */
[----:B------:R-:W-:Y:S01]  /*8810*/  FMUL R32, R70, R37 ;  /* 0x0000002546207220 */ /* 0x000fe20000400000 */
[----:B------:R-:W-:Y:S01]  /*8820*/  F2FP.SATFINITE.E4M3.F32.PACK_AB_MERGE_C R21, R22, R21, RZ ;  /* 0x000000151615723e */ /* 0x000fe200048070ff */
[C---:B------:R-:W-:Y:S01]  /*8830*/  FMUL R25, R70.reuse, R30 ;  /* 0x0000001e46197220 */ /* 0x040fe20000400000 */
[C---:B------:R-:W-:Y:S01]  /*8840*/  FMUL R26, R70.reuse, R31 ;  /* 0x0000001f461a7220 */ /* 0x040fe20000400000 */
[----:B------:R-:W-:Y:S01]  /*8850*/  FMUL R31, R70, R36 ;  /* 0x00000024461f7220 */ /* 0x000fe20000400000 */
[----:B------:R-:W-:Y:S01]  /*8860*/  F2FP.SATFINITE.E4M3.F32.PACK_AB_MERGE_C R17, R20, R19, R21 ;  /* 0x000000131411723e */ /* 0x000fe20004807015 */
        /* <DEDUP_REMOVED lines=8> */
[----:B------:R-:W-:Y:S01]  /*88f0*/  FMUL R35, R70, R40 ;  /* 0x0000002846237220 */ /* 0x000fe20000400000 */
[C---:B------:R-:W-:Y:S01]  /*8900*/  FFMA R29, R73.reuse, R104, R29 ;  /* 0x00000068491d7223 */ /* 0x040fe2000000001d */
[----:B------:R-:W-:Y:S01]  /*8910*/  F2FP.SATFINITE.E4M3.F32.PACK_AB_MERGE_C R18, R24, R23, R18 ;  /* 0x000000171812723e */ /* 0x000fe20004807012 */
        /* <DEDUP_REMOVED lines=22> */
[C---:B------:R-:W-:Y:S01]  /*8a80*/  FMUL R41, R70.reuse, R46 ;  /* 0x0000002e46297220 */ /* 0x040fe20000400000 */
[C---:B------:R-:W-:Y:S01]  /*8a90*/  FMUL R42, R70.reuse, R47 ;  /* 0x0000002f462a7220 */ /* 0x040fe20000400000 */
        /* <DEDUP_REMOVED lines=8> */
[C---:B------:R-:W-:Y:S01]  /*8b20*/  FMUL R47, R70.reuse, R52 ;  /* 0x00000034462f7220 */ /* 0x040fe20000400000 */
        /* <DEDUP_REMOVED lines=10> */
[C---:B------:R-:W-:Y:S01]  /*8bd0*/  FFMA R45, R73.reuse, R120, R45 ;  /* 0x00000078492d7223 */ /* 0x040fe2000000002d */
[C---:B------:R-:W-:Y:S01]  /*8be0*/  FMUL R59, R70.reuse, R64 ;  /* 0x00000040463b7220 */ /* 0x040fe20000400000 */
[C---:B------:R-:W-:Y:S01]  /*8bf0*/  FMUL R60, R70.reuse, R65 ;  /* 0x00000041463c7220 */ /* 0x040fe20000400000 */
[C---:B------:R-:W-:Y:S01]  /*8c00*/  FMUL R61, R70.reuse, R66 ;  /* 0x00000042463d7220 */ /* 0x040fe20000400000 */
[----:B------:R-:W-:Y:S01]  /*8c10*/  FMUL R62, R70, R67 ;  /* 0x00000043463e7220 */ /* 0x000fe20000400000 */
[C---:B------:R-:W-:Y:S01]  /*8c20*/  FFMA R46, R73.reuse, R117, R46 ;  /* 0x00000075492e7223 */ /* 0x040fe2000000002e */
[----:B------:R-:W-:Y:S01]  /*8c30*/  F2FP.SATFINITE.E4M3.F32.PACK_AB_MERGE_C R64, R2, R0, R135 ;  /* 0x000000000240723e */ /* 0x000fe20004807087 */
[C---:B------:R-:W-:Y:S01]  /*8c40*/  FFMA R47, R73.reuse, R122, R47 ;  /* 0x0000007a492f7223 */ /* 0x040fe2000000002f */
[----:B------:R-:W-:Y:S01]  /*8c50*/  F2FP.SATFINITE.E4M3.F32.PACK_AB_MERGE_C R65, R4, R3, R5 ;  /* 0x000000030441723e */ /* 0x000fe20004807005 */
[C---:B------:R-:W-:Y:S01]  /*8c60*/  FFMA R48, R73.reuse, R119, R48 ;  /* 0x0000007749307223 */ /* 0x040fe20000000030 */
[----:B------:R-:W-:Y:S01]  /*8c70*/  F2FP.SATFINITE.E4M3.F32.PACK_AB_MERGE_C R66, R8, R7, R9 ;  /* 0x000000070842723e */ /* 0x000fe20004807009 */
[C---:B------:R-:W-:Y:S01]  /*8c80*/  FFMA R49, R73.reuse, R124, R49 ;  /* 0x0000007c49317223 */ /* 0x040fe20000000031 */
[----:B------:R-:W-:Y:S01]  /*8c90*/  F2FP.SATFINITE.E4M3.F32.PACK_AB_MERGE_C R67, R12, R11, R13 ;  /* 0x0000000b0c43723e */ /* 0x000fe2000480700d */
[----:B------:R-:W-:Y:S01]  /*8ca0*/  FMUL R53, R70, R58 ;  /* 0x0000003a46357220 */ /* 0x000fe20000400000 */
[C---:B------:R-:W-:Y:S01]  /*8cb0*/  FFMA R50, R73.reuse, R121, R50 ;  /* 0x0000007949327223 */ /* 0x040fe20000000032 */
[C---:B------:R-:W-:Y:S01]  /*8cc0*/  FFMA R51, R73.reuse, R126, R51 ;  /* 0x0000007e49337223 */ /* 0x040fe20000000033 */
[C---:B------:R-:W-:Y:S01]  /*8cd0*/  FFMA R52, R73.reuse, R123, R52 ;  /* 0x0000007b49347223 */ /* 0x040fe20000000034 */
[----:B------:R1:W-:Y:S01]  /*8ce0*/  STS.128 [R137+UR44+0xa200], R64 ;  /* 0x00a2004089007988 */ /* 0x0003e20008000c2c */
[C---:B------:R-:W-:Y:S01]  /*8cf0*/  FFMA R53, R73.reuse, R128, R53 ;  /* 0x0000008049357223 */ /* 0x040fe20000000035 */
[----:B------:R-:W-:Y:S01]  /*8d00*/  F2FP.SATFINITE.E4M3.F32.PACK_AB_MERGE_C R37, R38, R37, RZ ;  /* 0x000000252625723e */ /* 0x000fe200048070ff */
[C---:B------:R-:W-:Y:S01]  /*8d10*/  FFMA R54, R73.reuse, R125, R54 ;  /* 0x0000007d49367223 */ /* 0x040fe20000000036 */
[----:B------:R-:W-:Y:S01]  /*8d20*/  FMUL R58, R70, R63 ;  /* 0x0000003f463a7220 */ /* 0x000fe20000400000 */
[C---:B------:R-:W-:Y:S01]  /*8d30*/  FFMA R55, R73.reuse, R130, R55 ;  /* 0x0000008249377223 */ /* 0x040fe20000000037 */
[C---:B------:R-:W-:Y:S01]  /*8d40*/  FFMA R56, R73.reuse, R127, R56 ;  /* 0x0000007f49387223 */ /* 0x040fe20000000038 */
[C---:B------:R-:W-:Y:S01]  /*8d50*/  FFMA R57, R73.reuse, R132, R57 ;  /* 0x0000008449397223 */ /* 0x040fe20000000039 */
[----:B------:R1:W-:Y:S01]  /*8d60*/  STS.128 [R176+0xa010], R16 ;  /* 0x00a01010b0007388 */ /* 0x0003e20000000c00 */
[----:B------:R-:W-:Y:S01]  /*8d70*/  F2FP.SATFINITE.E4M3.F32.PACK_AB_MERGE_C R33, R36, R35, R37 ;  /* 0x000000232421723e */ /* 0x000fe20004807025 */
[C---:B------:R-:W-:Y:S01]  /*8d80*/  FFMA R58, R73.reuse, R129, R58 ;  /* 0x00000081493a7223 */ /* 0x040fe2000000003a */
[----:B------:R-:W-:Y:S01]  /*8d90*/  F2FP.SATFINITE.E4M3.F32.PACK_AB_MERGE_C R34, R42, R41, RZ ;  /* 0x000000292a22723e */ /* 0x000fe200048070ff */
[C---:B------:R-:W-:Y:S01]  /*8da0*/  FFMA R59, R73.reuse, R72, R59 ;  /* 0x00000048493b7223 */ /* 0x040fe2000000003b */
[----:B------:R-:W-:Y:S01]  /*8db0*/  F2FP.SATFINITE.E4M3.F32.PACK_AB_MERGE_C R35, R46, R45, RZ ;  /* 0x0000002d2e23723e */ /* 0x000fe200048070ff */
        /* <DEDUP_REMOVED lines=25> */
[----:B------:R-:W-:Y:S02]  /*8f50*/  UIADD3 UR4, UP0, UPT, UR62, 0x680, URZ ;  /* 0x000006803e047890 */ /* 0x000fe4000ff1e0ff */
[----:B------:R-:W-:Y:S02]  /*8f60*/  UIADD3 UR9, UPT, UPT, UR49, 0x40, URZ ;  /* 0x0000004031097890 */ /* 0x000fe4000fffe0ff */
[----:B------:R-:W-:Y:S02]  /*8f70*/  UIADD3 UR8, UPT, UPT, UR44, 0xa200, URZ ;  /* 0x0000a2002c087890 */ /* 0x000fe4000fffe0ff */
[----:B------:R-:W-:Y:S01]  /*8f80*/  UIADD3.X UR5, UPT, UPT, URZ, UR63, URZ, UP0, !UPT ;  /* 0x0000003fff057290 */ /* 0x000fe200087fe4ff */
[----:B------:R-:W-:Y:S01]  /*8f90*/  UMOV UR10, UR50 ;  /* 0x00000032000a7c82 */ /* 0x000fe20008000000 */
[----:B------:R-:W-:Y:S07]  /*8fa0*/  UMOV UR11, UR36 ;  /* 0x00000024000b7c82 */ /* 0x000fee0008000000 */
[----:B------:R2:W-:Y:S01]  /*8fb0*/  UTMASTG.3D [UR8], [UR4] ;  /* 0x00000008040073b5 */ /* 0x0005e20008010000 */
[----:B------:R0:W-:Y:S01]  /*8fc0*/  UTMACMDFLUSH ;  /* 0x00000000000079b7 */ /* 0x0001e20000000000 */
[----:B--2---:R-:W-:Y:S04]  /*8fd0*/  DEPBAR.LE SB0, 0x1 ;  /* 0x000080400000791a */ /* 0x004fe80000000000 */
.L_x_125:
[----:B------:R-:W-:Y:S05]  /*8fe0*/  BSYNC.RECONVERGENT B0 ;  /* 0x0000000000007941 */ /* 0x000fea0003800200 */
.L_x_124:
        /* <DEDUP_REMOVED lines=17> */
.L_x_129:
[----:B------:R-:W-:Y:S05]  /*9100*/  BSYNC B0 ;  /* 0x0000000000007941 */ /* 0x000fea0003800000 */
.L_x_128:
        /* <DEDUP_REMOVED lines=15> */
[----:B------:R-:W-:Y:S02]  /*9200*/  SEL R0, RZ, 0x1, P0 ;  /* 0x00000001ff007807 */ /* 0x000fe40000000000 */
[----:B------:R-:W-:Y:S02]  /*9210*/  SEL R166, R166, RZ, P0 ;  /* 0x000000ffa6a67207 */ /* 0x000fe40000000000 */
[----:B------:R-:W-:Y:S01]  /*9220*/  LOP3.LUT R165, R165, R0, RZ, 0x3c, !PT ;  /* 0x00000000a5a57212 */ /* 0x000fe200078e3cff */
[----:B-----5:R2:W-:Y:S06]  /*9230*/  SYNCS.ARRIVE.TRANS64.RED.A1T0 RZ, [R2+URZ], RZ ;  /* 0x000000ff02ff79a7 */ /* 0x0205ec00081004ff */
.L_x_127:
[----:B------:R-:W-:Y:S05]  /*9240*/  BSYNC B1 ;  /* 0x0000000000017941 */ /* 0x000fea0003800000 */
.L_x_126:
[----:B------:R-:W-:Y:S01]  /*9250*/  VIADD R0, R71, 0x80 ;  /* 0x0000008047007836 */ /* 0x000fe20000000000 */
[----:B------:R-:W-:Y:S04]  /*9260*/  BSSY.RECONVERGENT B6, `(.L_x_131) ;  /* 0x0000015000067945 */ /* 0x000fe80003800200 */
[----:B------:R-:W-:Y:S04]  /*9270*/  SHF.R.U32.HI R0, RZ, 0x15, R0 ;  /* 0x00000015ff007819 */ /* 0x000fe80000011600 */
[----:B------:R-:W-:Y:S11]  /*9280*/  LOP3.LUT P0, RZ, R0, 0x3, R159, 0x48, !PT ;  /* 0x0000000300ff7812 */ /* 0x000ff6000780489f */
[----:B------:R-:W-:Y:S02]  /*9290*/  @!UPT UIADD3 URZ, UPT, UPT, URZ, URZ, URZ ;  /* 0x000000fffffff290 */ /* 0x000fe4000fffe0ff */
[----:B------:R-:W-:Y:S05]  /*92a0*/  @!P0 BRA `(.L_x_132) ;  /* 0x0000000000408947 */ /* 0x000fea0003800000 */
[----:B------:R-:W5:Y:S01]  /*92b0*/  LDCU.64 UR8, c[0x4][0x78] ;  /* 0x01000f00ff0877ac */ /* 0x000f620008000a00 */
[----:B--2---:R-:W-:Y:S01]  /*92c0*/  MOV R3, 0x0 ;  /* 0x0000000000037802 */ /* 0x004fe20000000f00 */
[----:B------:R-:W-:Y:S02]  /*92d0*/  HFMA2 R12, -RZ, RZ, 0, 5.9604644775390625e-08 ;  /* 0x00000001ff0c7431 */ /* 0x000fe400000001ff */
[----:B------:R-:W-:Y:S02]  /*92e0*/  IMAD.MOV.U32 R8, RZ, RZ, 0x192 ;  /* 0x00000192ff087424 */ /* 0x000fe400078e00ff */
[----:B------:R-:W-:Y:S01]  /*92f0*/  IMAD.MOV.U32 R13, RZ, RZ, RZ ;  /* 0x000000ffff0d7224 */ /* 0x000fe200078e00ff */
[----:B------:R-:W2:Y:S01]  /*9300*/  LDCU.64 UR6, c[0x4][0x80] ;  /* 0x01001000ff0677ac */ /* 0x000ea20008000a00 */
[----:B------:R-:W1:Y:S01]  /*9310*/  LDC.64 R2, c[0x4][R3] ;  /* 0x0100000003027b82 */ /* 0x000e620000000a00 */
[----:B------:R-:W3:Y:S01]  /*9320*/  LDCU.64 UR4, c[0x4][0x18] ;  /* 0x01000300ff0477ac */ /* 0x000ee20008000a00 */
[----:B-----5:R-:W-:Y:S01]  /*9330*/  MOV R5, UR9 ;  /* 0x0000000900057c02 */ /* 0x020fe20008000f00 */
[----:B------:R-:W-:Y:S01]  /*9340*/  IMAD.U32 R4, RZ, RZ, UR8 ;  /* 0x00000008ff047e24 */ /* 0x000fe2000f8e00ff */
[----:B--2---:R-:W-:Y:S01]  /*9350*/  MOV R7, UR7 ;  /* 0x0000000700077c02 */ /* 0x004fe20008000f00 */
[----:B------:R-:W-:Y:S01]  /*9360*/  IMAD.U32 R6, RZ, RZ, UR6 ;  /* 0x00000006ff067e24 */ /* 0x000fe2000f8e00ff */
[----:B---3--:R-:W-:Y:S01]  /*9370*/  MOV R11, UR5 ;  /* 0x00000005000b7c02 */ /* 0x008fe20008000f00 */
[----:B------:R-:W-:Y:S02]  /*9380*/  IMAD.U32 R10, RZ, RZ, UR4 ;  /* 0x00000004ff0a7e24 */ /* 0x000fe4000f8e00ff */
[----:B------:R-:W-:Y:S07]  /*9390*/  LEPC R20, `(.L_x_132) ;  /* 0x000000001014794e */ /* 0x000fee0000000000 */
[----:B-1--4-:R-:W-:Y:S05]  /*93a0*/  CALL.ABS.NOINC R2 ;  /* 0x0000000002007343 */ /* 0x012fea0003c00000 */
.L_x_132:
[----:B------:R-:W-:Y:S05]  /*93b0*/  BSYNC.RECONVERGENT B6 ;  /* 0x0000000000067941 */ /* 0x000fea0003800200 */
.L_x_131:
[----:B--23--:R-:W-:Y:S01]  /*93c0*/  F2FP.F16.E4M3.UNPACK_B R4, R141 ;  /* 0x0000008dff04723e */ /* 0x00cfe200020006ff */
        /* <DEDUP_REMOVED lines=13> */
[----:B----4-:R-:W-:Y:S01]  /*94a0*/  F2FP.F16.E4M3.UNPACK_B R117, R151.H1 ;  /* 0x00000097ff75723e */ /* 0x010fe200030006ff */
        /* <DEDUP_REMOVED lines=261> */
[----:B------:R-:W-:Y:S02]  /*a500*/  UIADD3 UR4, UPT, UPT, UR44, 0x8200, URZ ;  /* 0x000082002c047890 */ /* 0x000fe4000fffe0ff */
[----:B------:R-:W-:Y:S01]  /*a510*/  UIADD3 UR9, UPT, UPT, UR49, 0x80, URZ ;  /* 0x0000008031097890 */ /* 0x000fe2000fffe0ff */
[----:B------:R-:W-:Y:S01]  /*a520*/  UMOV UR10, UR50 ;  /* 0x00000032000a7c82 */ /* 0x000fe20008000000 */
[----:B------:R-:W-:Y:S02]  /*a530*/  UMOV UR11, UR36 ;  /* 0x00000024000b7c82 */ /* 0x000fe40008000000 */
        /* <DEDUP_REMOVED lines=8> */
.L_x_134:
[----:B------:R-:W-:Y:S05]  /*a5c0*/  BSYNC.RECONVERGENT B0 ;  /* 0x0000000000007941 */ /* 0x000fea0003800200 */
.L_x_133:
        /* <DEDUP_REMOVED lines=17> */
.L_x_138:
[----:B------:R-:W-:Y:S05]  /*a6e0*/  BSYNC B0 ;  /* 0x0000000000007941 */ /* 0x000fea0003800000 */
.L_x_137:
        /* <DEDUP_REMOVED lines=19> */
.L_x_136:
[----:B------:R-:W-:Y:S05]  /*a820*/  BSYNC B1 ;  /* 0x0000000000017941 */ /* 0x000fea0003800000 */
.L_x_135:
[----:B------:R-:W-:Y:S05]  /*a830*/  VIADD R0, R71, 0xc0 ;  /* 0x000000c047007836 */ /* 0x000fea0000000000 */
        /* <DEDUP_REMOVED lines=20> */
.L_x_140:
[----:B------:R-:W-:Y:S01]  /*a980*/  ISETP.NE.AND P0, PT, R174, RZ, PT ;  /* 0x000000ffae00720c */ /* 0x000fe20003f05270 */
[----:B------:R-:W-:Y:S05]  /*a990*/  WARPSYNC.ALL ;  /* 0x0000000000007948 */ /* 0x000fea0003800000 */
[----:B------:R-:W-:Y:S01]  /*a9a0*/  R2UR UR4, R71 ;  /* 0x00000000470472ca */ /* 0x000fe200000e0000 */
[----:B------:R-:W5:Y:S01]  /*a9b0*/  S2UR UR6, SR_CgaCtaId ;  /* 0x00000000000679c3 */ /* 0x000f620000008800 */
[----:B---3--:R-:W-:Y:S01]  /*a9c0*/  F2FP.F16.E4M3.UNPACK_B R11, R141 ;  /* 0x0000008dff0b723e */ /* 0x008fe200020006ff */
[----:B------:R-:W-:Y:S01]  /*a9d0*/  BSSY.RECONVERGENT B0, `(.L_x_141) ;  /* 0x000011c000007945 */ /* 0x000fe20003800200 */
[----:B------:R-:W-:Y:S02]  /*a9e0*/  F2FP.F16.E4M3.UNPACK_B R10, R142 ;  /* 0x0000008eff0a723e */ /* 0x000fe400020006ff */
[----:B------:R-:W-:Y:S01]  /*a9f0*/  F2FP.F16.E4M3.UNPACK_B R9, R143 ;  /* 0x0000008fff09723e */ /* 0x000fe200020006ff */
[--C-:B------:R-:W-:Y:S01]  /*aa00*/  HADD2.F32 R74, -RZ, R11.reuse.H0_H0 ;  /* 0x2000000bff4a7230 */ /* 0x100fe20000004100 */
[----:B----4-:R-:W-:Y:S01]  /*aa10*/  F2FP.F16.E4M3.UNPACK_B R8, R144 ;  /* 0x00000090ff08723e */ /* 0x010fe200020006ff */
[----:B------:R-:W-:Y:S01]  /*aa20*/  HADD2.F32 R76, -RZ, R11.H1_H1 ;  /* 0x3000000bff4c7230 */ /* 0x000fe20000004100 */
[----:B------:R-:W-:Y:S01]  /*aa30*/  F2FP.F16.E4M3.UNPACK_B R7, R145 ;  /* 0x00000091ff07723e */ /* 0x000fe200020006ff */
[--C-:B------:R-:W-:Y:S01]  /*aa40*/  HADD2.F32 R77, -RZ, R10.reuse.H0_H0 ;  /* 0x2000000aff4d7230 */ /* 0x100fe20000004100 */
[----:B------:R-:W-:Y:S01]  /*aa50*/  F2FP.F16.E4M3.UNPACK_B R6, R146 ;  /* 0x00000092ff06723e */ /* 0x000fe200020006ff */
[----:B------:R-:W-:Y:S01]  /*aa60*/  HADD2.F32 R80, -RZ, R10.H1_H1 ;  /* 0x3000000aff507230 */ /* 0x000fe20000004100 */
[----:B------:R-:W-:Y:S01]  /*aa70*/  F2FP.F16.E4M3.UNPACK_B R5, R147 ;  /* 0x00000093ff05723e */ /* 0x000fe200020006ff */
[--C-:B------:R-:W-:Y:S01]  /*aa80*/  HADD2.F32 R81, -RZ, R9.reuse.H0_H0 ;  /* 0x20000009ff517230 */ /* 0x100fe20000004100 */
[----:B-1----:R-:W-:Y:S01]  /*aa90*/  F2FP.F16.E4M3.UNPACK_B R4, R148 ;  /* 0x00000094ff04723e */ /* 0x002fe200020006ff */
[----:B------:R-:W-:Y:S01]  /*aaa0*/  HADD2.F32 R84, -RZ, R9.H1_H1 ;  /* 0x30000009ff547230 */ /* 0x000fe20000004100 */
[-C--:B--2---:R-:W-:Y:S01]  /*aab0*/  F2FP.F16.E4M3.UNPACK_B R2, R140.reuse ;  /* 0x0000008cff02723e */ /* 0x084fe200020006ff */
[--C-:B------:R-:W-:Y:S01]  /*aac0*/  HADD2.F32 R85, -RZ, R8.reuse.H0_H0 ;  /* 0x20000008ff557230 */ /* 0x100fe20000004100 */
[----:B------:R-:W-:Y:S01]  /*aad0*/  F2FP.F16.E4M3.UNPACK_B R140, R140.H1 ;  /* 0x0000008cff8c723e */ /* 0x000fe200030006ff */
[----:B------:R-:W-:Y:S01]  /*aae0*/  HADD2.F32 R87, -RZ, R8.H1_H1 ;  /* 0x30000008ff577230 */ /* 0x000fe20000004100 */
[----:B------:R-:W-:Y:S01]  /*aaf0*/  F2FP.F16.E4M3.UNPACK_B R141, R141.H1 ;  /* 0x0000008dff8d723e */ /* 0x000fe200030006ff */
[--C-:B------:R-:W-:Y:S01]  /*ab00*/  HADD2.F32 R90, -RZ, R7.reuse.H0_H0 ;  /* 0x20000007ff5a7230 */ /* 0x100fe20000004100 */
[----:B------:R-:W-:Y:S01]  /*ab10*/  F2FP.F16.E4M3.UNPACK_B R142, R142.H1 ;  /* 0x0000008eff8e723e */ /* 0x000fe200030006ff */
[----:B------:R-:W-:Y:S01]  /*ab20*/  HADD2.F32 R91, -RZ, R7.H1_H1 ;  /* 0x30000007ff5b7230 */ /* 0x000fe20000004100 */
[----:B------:R-:W-:Y:S01]  /*ab30*/  F2FP.F16.E4M3.UNPACK_B R143, R143.H1 ;  /* 0x0000008fff8f723e */ /* 0x000fe200030006ff */
[--C-:B------:R-:W-:Y:S01]  /*ab40*/  HADD2.F32 R94, -RZ, R6.reuse.H0_H0 ;  /* 0x20000006ff5e7230 */ /* 0x100fe20000004100 */
[----:B------:R-:W-:Y:S01]  /*ab50*/  R2UR UR5, R177 ;  /* 0x00000000b10572ca */ /* 0x000fe200000e0000 */
[----:B------:R-:W-:Y:S01]  /*ab60*/  HADD2.F32 R95, -RZ, R6.H1_H1 ;  /* 0x30000006ff5f7230 */ /* 0x000fe20000004100 */
[----:B------:R-:W-:Y:S01]  /*ab70*/  F2FP.F16.E4M3.UNPACK_B R107, R149 ;  /* 0x00000095ff6b723e */ /* 0x000fe200020006ff */
[--C-:B------:R-:W-:Y:S01]  /*ab80*/  HADD2.F32 R98, -RZ, R5.reuse.H0_H0 ;  /* 0x20000005ff627230 */ /* 0x100fe20000004100 */
[----:B------:R-:W-:Y:S01]  /*ab90*/  F2FP.F16.E4M3.UNPACK_B R111, R150 ;  /* 0x00000096ff6f723e */ /* 0x000fe200020006ff */
[----:B------:R-:W-:Y:S01]  /*aba0*/  HADD2.F32 R99, -RZ, R5.H1_H1 ;  /* 0x30000005ff637230 */ /* 0x000fe20000004100 */
[----:B------:R-:W-:Y:S01]  /*abb0*/  F2FP.F16.E4M3.UNPACK_B R115, R151 ;  /* 0x00000097ff73723e */ /* 0x000fe200020006ff */
[--C-:B------:R-:W-:Y:S01]  /*abc0*/  HADD2.F32 R102, -RZ, R4.reuse.H0_H0 ;  /* 0x20000004ff667230 */ /* 0x100fe20000004100 */
[----:B------:R-:W-:Y:S01]  /*abd0*/  F2FP.F16.E4M3.UNPACK_B R119, R152 ;  /* 0x00000098ff77723e */ /* 0x000fe200020006ff */
[----:B------:R-:W-:Y:S01]  /*abe0*/  HADD2.F32 R103, -RZ, R4.H1_H1 ;  /* 0x30000004ff677230 */ /* 0x000fe20000004100 */
[----:B------:R-:W-:Y:S01]  /*abf0*/  F2FP.F16.E4M3.UNPACK_B R123, R153 ;  /* 0x00000099ff7b723e */ /* 0x000fe200020006ff */
[----:B------:R-:W1:Y:S01]  /*ac00*/  LDTM.x64 R4, tmem[UR4+0xc0] ;  /* 0x0000c004000479ee */ /* 0x000e620008340000 */
[--C-:B------:R-:W-:Y:S01]  /*ac10*/  HADD2.F32 R0, -RZ, R2.reuse.H0_H0 ;  /* 0x20000002ff007230 */ /* 0x100fe20000004100 */
[----:B------:R-:W-:Y:S01]  /*ac20*/  NOP ;  /* 0x0000000000007918 */ /* 0x000fe20000000000 */
[----:B------:R-:W-:Y:S01]  /*ac30*/  UIADD3 UR4, UPT, UPT, UR5, 0x160, URZ ;  /* 0x0000016005047890 */ /* 0x000fe2000fffe0ff */
[----:B------:R-:W-:Y:S01]  /*ac40*/  HADD2.F32 R2, -RZ, R2.H1_H1 ;  /* 0x30000002ff027230 */ /* 0x000fe20000004100 */
[----:B------:R-:W-:Y:S01]  /*ac50*/  F2FP.F16.E4M3.UNPACK_B R127, R154 ;  /* 0x0000009aff7f723e */ /* 0x000fe200020006ff */
[----:B------:R-:W-:Y:S01]  /*ac60*/  HADD2.F32 R78, -RZ, R141.H1_H1 ;  /* 0x3000008dff4e7230 */ /* 0x000fe20000004100 */
[----:B------:R-:W-:Y:S01]  /*ac70*/  F2FP.F16.E4M3.UNPACK_B R130, R155 ;  /* 0x0000009bff82723e */ /* 0x000fe200020006ff */
        /* <DEDUP_REMOVED lines=16> */
[----:B-----5:R-:W-:Y:S01]  /*ad80*/  UPRMT UR4, UR6, 0x654, UR4 ;  /* 0x0000065406047896 */ /* 0x020fe20008000004 */
[C---:B-1----:R-:W-:Y:S01]  /*ad90*/  FMUL R4, R70.reuse, R4 ;  /* 0x0000000446047220 */ /* 0x042fe20000400000 */
[C---:B------:R-:W-:Y:S01]  /*ada0*/  FMUL R5, R70.reuse, R5 ;  /* 0x0000000546057220 */ /* 0x040fe20000400000 */
[--C-:B------:R-:W-:Y:S02]  /*adb0*/  HADD2.F32 R3, -RZ, R140.reuse.H0_H0 ;  /* 0x2000008cff037230 */ /* 0x100fe40000004100 */
[C---:B------:R-:W-:Y:S01]  /*adc0*/  FMUL R8, R70.reuse, R8 ;  /* 0x0000000846087220 */ /* 0x040fe20000400000 */
[C---:B------:R-:W-:Y:S01]  /*add0*/  FFMA R4, R73.reuse, R0, R4 ;  /* 0x0000000049047223 */ /* 0x040fe20000000004 */
[C---:B------:R-:W-:Y:S01]  /*ade0*/  FFMA R5, R73.reuse, R2, R5 ;  /* 0x0000000249057223 */ /* 0x040fe20000000005 */
[C---:B------:R-:W-:Y:S01]  /*adf0*/  FMUL R9, R70.reuse, R9 ;  /* 0x0000000946097220 */ /* 0x040fe20000400000 */
[C---:B------:R-:W-:Y:S01]  /*ae00*/  FMUL R12, R70.reuse, R12 ;  /* 0x0000000c460c7220 */ /* 0x040fe20000400000 */
[----:B------:R-:W-:Y:S01]  /*ae10*/  SYNCS.ARRIVE.TRANS64.RED.A1T0 RZ, [UR4], RZ ;  /* 0x000000ffffff79a7 */ /* 0x000fe20008100404 */
[C---:B------:R-:W-:Y:S01]  /*ae20*/  FMUL R13, R70.reuse, R13 ;  /* 0x0000000d460d7220 */ /* 0x040fe20000400000 */
[C---:B------:R-:W-:Y:S01]  /*ae30*/  FMUL R16, R70.reuse, R16 ;  /* 0x0000001046107220 */ /* 0x040fe20000400000 */
[C---:B------:R-:W-:Y:S01]  /*ae40*/  FMUL R17, R70.reuse, R17 ;  /* 0x0000001146117220 */ /* 0x040fe20000400000 */
[C---:B------:R-:W-:Y:S01]  /*ae50*/  FMUL R0, R70.reuse, R20 ;  /* 0x0000001446007220 */ /* 0x040fe20000400000 */
[C---:B------:R-:W-:Y:S01]  /*ae60*/  FMUL R2, R70.reuse, R21 ;  /* 0x0000001546027220 */ /* 0x040fe20000400000 */
[C---:B------:R-:W-:Y:S01]  /*ae70*/  FMUL R21, R70.reuse, R28 ;  /* 0x0000001c46157220 */ /* 0x040fe20000400000 */
[----:B------:R-:W-:Y:S02]  /*ae80*/  HADD2.F32 R122, -RZ, R123.H0_H0 ;  /* 0x2000007bff7a7230 */ /* 0x000fe40000004100 */
[C---:B------:R-:W-:Y:S01]  /*ae90*/  FMUL R6, R70.reuse, R6 ;  /* 0x0000000646067220 */ /* 0x040fe20000400000 */
[----:B------:R-:W-:Y:S02]  /*aea0*/  HADD2.F32 R72, -RZ, R140.H1_H1 ;  /* 0x3000008cff487230 */ /* 0x000fe40000004100 */
[C---:B------:R-:W-:Y:S01]  /*aeb0*/  FMUL R7, R70.reuse, R7 ;  /* 0x0000000746077220 */ /* 0x040fe20000400000 */
[----:B------:R-:W-:Y:S02]  /*aec0*/  HADD2.F32 R75, -RZ, R141.H0_H0 ;  /* 0x2000008dff4b7230 */ /* 0x000fe40000004100 */
[C---:B------:R-:W-:Y:S01]  /*aed0*/  FFMA R6, R73.reuse, R3, R6 ;  /* 0x0000000349067223 */ /* 0x040fe20000000006 */
[----:B------:R-:W-:Y:S02]  /*aee0*/  HADD2.F32 R123, -RZ, R123.H1_H1 ;  /* 0x3000007bff7b7230 */ /* 0x000fe40000004100 */
[C---:B------:R-:W-:Y:S01]  /*aef0*/  FFMA R7, R73.reuse, R72, R7 ;  /* 0x0000004849077223 */ /* 0x040fe20000000007 */
[C---:B------:R-:W-:Y:S01]  /*af00*/  FFMA R8, R73.reuse, R74, R8 ;  /* 0x0000004a49087223 */ /* 0x040fe20000000008 */
[----:B------:R-:W-:Y:S01]  /*af10*/  FFMA R9, R73, R76, R9 ;  /* 0x0000004c49097223 */ /* 0x000fe20000000009 */
[--C-:B------:R-:W-:Y:S02]  /*af20*/  HADD2.F32 R126, -RZ, R127.reuse.H0_H0 ;  /* 0x2000007fff7e7230 */ /* 0x100fe40000004100 */
[C---:B------:R-:W-:Y:S01]  /*af30*/  FMUL R10, R70.reuse, R10 ;  /* 0x0000000a460a7220 */ /* 0x040fe20000400000 */
[----:B------:R-:W-:Y:S01]  /*af40*/  F2FP.SATFINITE.E4M3.F32.PACK_AB_MERGE_C R76, R7, R6, RZ ;  /* 0x00000006074c723e */ /* 0x000fe200048070ff */
[C---:B------:R-:W-:Y:S01]  /*af50*/  FMUL R7, R70.reuse, R24 ;  /* 0x0000001846077220 */ /* 0x040fe20000400000 */
[----:B------:R-:W-:Y:S02]  /*af60*/  HADD2.F32 R127, -RZ, R127.H1_H1 ;  /* 0x3000007fff7f7230 */ /* 0x000fe40000004100 */
[C---:B------:R-:W-:Y:S01]  /*af70*/  FFMA R10, R73.reuse, R75, R10 ;  /* 0x0000004b490a7223 */ /* 0x040fe2000000000a */
[----:B------:R-:W-:Y:S02]  /*af80*/  HADD2.F32 R72, -RZ, R130.H0_H0 ;  /* 0x20000082ff487230 */ /* 0x000fe40000004100 */
[C---:B------:R-:W-:Y:S01]  /*af90*/  FMUL R11, R70.reuse, R11 ;  /* 0x0000000b460b7220 */ /* 0x040fe20000400000 */
[--C-:B------:R-:W-:Y:S02]  /*afa0*/  HADD2.F32 R79, -RZ, R142.reuse.H0_H0 ;  /* 0x2000008eff4f7230 */ /* 0x100fe40000004100 */
[C---:B------:R-:W-:Y:S01]  /*afb0*/  FMUL R14, R70.reuse, R14 ;  /* 0x0000000e460e7220 */ /* 0x040fe20000400000 */
[----:B------:R-:W-:Y:S02]  /*afc0*/  HADD2.F32 R82, -RZ, R142.H1_H1 ;  /* 0x3000008eff527230 */ /* 0x000fe40000004100 */
[C---:B------:R-:W-:Y:S01]  /*afd0*/  FFMA R11, R73.reuse, R78, R11 ;  /* 0x0000004e490b7223 */ /* 0x040fe2000000000b */
[C---:B------:R-:W-:Y:S01]  /*afe0*/  FFMA R12, R73.reuse, R77, R12 ;  /* 0x0000004d490c7223 */ /* 0x040fe2000000000c */
[C---:B------:R-:W-:Y:S01]  /*aff0*/  FFMA R13, R73.reuse, R80, R13 ;  /* 0x00000050490d7223 */ /* 0x040fe2000000000d */
[----:B------:R-:W-:Y:S01]  /*b000*/  FFMA R14, R73, R79, R14 ;  /* 0x0000004f490e7223 */ /* 0x000fe2000000000e */
[----:B------:R-:W-:Y:S01]  /*b010*/  HADD2.F32 R75, -RZ, R130.H1_H1 ;  /* 0x30000082ff4b7230 */ /* 0x000fe20000004100 */
[----:B------:R-:W-:Y:S01]  /*b020*/  F2FP.SATFINITE.E4M3.F32.PACK_AB_MERGE_C R78, R11, R10, RZ ;  /* 0x0000000a0b4e723e */ /* 0x000fe200048070ff */
[C---:B------:R-:W-:Y:S01]  /*b030*/  FMUL R10, R70.reuse, R25 ;  /* 0x00000019460a7220 */ /* 0x040fe20000400000 */
[C---:B------:R-:W-:Y:S01]  /*b040*/  FMUL R25, R70.reuse, R32 ;  /* 0x0000002046197220 */ /* 0x040fe20000400000 */
        /* <DEDUP_REMOVED lines=8> */
[C---:B------:R-:W-:Y:S01]  /*b0d0*/  FMUL R19, R70.reuse, R19 ;  /* 0x0000001346137220 */ /* 0x040fe20000400000 */
[--C-:B------:R-:W-:Y:S01]  /*b0e0*/  HADD2.F32 R88, -RZ, R144.reuse.H0_H0 ;  /* 0x20000090ff587230 */ /* 0x100fe20000004100 */
[----:B------:R-:W-:Y:S01]  /*b0f0*/  F2FP.SATFINITE.E4M3.F32.PACK_AB_MERGE_C R14, R15, R14, RZ ;  /* 0x0000000e0f0e723e */ /* 0x000fe200048070ff */
[----:B------:R-:W-:Y:S02]  /*b100*/  HADD2.F32 R89, -RZ, R144.H1_H1 ;  /* 0x30000090ff597230 */ /* 0x000fe40000004100 */
[C---:B------:R-:W-:Y:S01]  /*b110*/  FFMA R19, R73.reuse, R86, R19 ;  /* 0x0000005649137223 */ /* 0x040fe20000000013 */
[C---:B------:R-:W-:Y:S01]  /*b120*/  FFMA R0, R73.reuse, R85, R0 ;  /* 0x0000005549007223 */ /* 0x040fe20000000000 */
[----:B------:R-:W-:Y:S01]  /*b130*/  FFMA R2, R73, R87, R2 ;  /* 0x0000005749027223 */ /* 0x000fe20000000002 */
[C---:B------:R-:W-:Y:S01]  /*b140*/  FMUL R3, R70.reuse, R22 ;  /* 0x0000001646037220 */ /* 0x040fe20000400000 */
[C---:B------:R-:W-:Y:S01]  /*b150*/  FMUL R22, R70.reuse, R29 ;  /* 0x0000001d46167220 */ /* 0x040fe20000400000 */
[----:B------:R-:W-:Y:S01]  /*b160*/  F2FP.SATFINITE.E4M3.F32.PACK_AB_MERGE_C R18, R19, R18, RZ ;  /* 0x000000121312723e */ /* 0x000fe200048070ff */
[C---:B------:R-:W-:Y:S01]  /*b170*/  FMUL R29, R70.reuse, R36 ;  /* 0x00000024461d7220 */ /* 0x040fe20000400000 */
[C---:B------:R-:W-:Y:S01]  /*b180*/  FFMA R3, R73.reuse, R88, R3 ;  /* 0x0000005849037223 */ /* 0x040fe20000000003 */
[C---:B------:R-:W-:Y:S01]  /*b190*/  FMUL R6, R70.reuse, R23 ;  /* 0x0000001746067220 */ /* 0x040fe20000400000 */
[--C-:B------:R-:W-:Y:S02]  /*b1a0*/  HADD2.F32 R92, -RZ, R145.reuse.H0_H0 ;  /* 0x20000091ff5c7230 */ /* 0x100fe40000004100 */
[C---:B------:R-:W-:Y:S01]  /*b1b0*/  FMUL R11, R70.reuse, R26 ;  /* 0x0000001a460b7220 */ /* 0x040fe20000400000 */
[----:B------:R-:W-:Y:S02]  /*b1c0*/  HADD2.F32 R93, -RZ, R145.H1_H1 ;  /* 0x30000091ff5d7230 */ /* 0x000fe40000004100 */
[C---:B------:R-:W-:Y:S01]  /*b1d0*/  FFMA R6, R73.reuse, R89, R6 ;  /* 0x0000005949067223 */ /* 0x040fe20000000006 */
[C---:B------:R-:W-:Y:S01]  /*b1e0*/  FFMA R7, R73.reuse, R90, R7 ;  /* 0x0000005a49077223 */ /* 0x040fe20000000007 */
[C---:B------:R-:W-:Y:S01]  /*b1f0*/  FFMA R10, R73.reuse, R91, R10 ;  /* 0x0000005b490a7223 */ /* 0x040fe2000000000a */
[C---:B------:R-:W-:Y:S01]  /*b200*/  FFMA R11, R73.reuse, R92, R11 ;  /* 0x0000005c490b7223 */ /* 0x040fe2000000000b */
[----:B------:R-:W-:Y:S01]  /*b210*/  FMUL R26, R70, R33 ;  /* 0x00000021461a7220 */ /* 0x000fe20000400000 */
[----:B------:R-:W-:Y:S01]  /*b220*/  F2FP.SATFINITE.E4M3.F32.PACK_AB_MERGE_C R3, R6, R3, RZ ;  /* 0x000000030603723e */ /* 0x000fe200048070ff */
        /* <DEDUP_REMOVED lines=9> */
[C---:B------:R-:W-:Y:S01]  /*b2c0*/  FMUL R30, R70.reuse, R37 ;  /* 0x00000025461e7220 */ /* 0x040fe20000400000 */
[C---:B------:R-:W-:Y:S01]  /*b2d0*/  FMUL R37, R70.reuse, R44 ;  /* 0x0000002c46257220 */ /* 0x040fe20000400000 */
[C---:B------:R-:W-:Y:S01]  /*b2e0*/  FMUL R24, R70.reuse, R31 ;  /* 0x0000001f46187220 */ /* 0x040fe20000400000 */
[--C-:B------:R-:W-:Y:S02]  /*b2f0*/  HADD2.F32 R100, -RZ, R147.reuse.H0_H0 ;  /* 0x20000093ff647230 */ /* 0x100fe40000004100 */
[----:B------:R-:W-:Y:S01]  /*b300*/  FMUL R27, R70, R34 ;  /* 0x00000022461b7220 */ /* 0x000fe20000400000 */
[----:B------:R-:W-:Y:S02]  /*b310*/  HADD2.F32 R101, -RZ, R147.H1_H1 ;  /* 0x30000093ff657230 */ /* 0x000fe40000004100 */
[C---:B------:R-:W-:Y:S01]  /*b320*/  FFMA R24, R73.reuse, R97, R24 ;  /* 0x0000006149187223 */ /* 0x040fe20000000018 */
[C---:B------:R-:W-:Y:S01]  /*b330*/  FFMA R25, R73.reuse, R98, R25 ;  /* 0x0000006249197223 */ /* 0x040fe20000000019 */
[C---:B------:R-:W-:Y:S01]  /*b340*/  FFMA R26, R73.reuse, R99, R26 ;  /* 0x00000063491a7223 */ /* 0x040fe2000000001a */
[----:B------:R-:W-:Y:S01]  /*b350*/  F2FP.F16.E4M3.UNPACK_B R152, R152.H1 ;  /* 0x00000098ff98723e */ /* 0x000fe200030006ff */
[C---:B------:R-:W-:Y:S01]  /*b360*/  FFMA R27, R73.reuse, R100, R27 ;  /* 0x00000064491b7223 */ /* 0x040fe2000000001b */
[----:B------:R-:W-:Y:S01]  /*b370*/  F2FP.SATFINITE.E4M3.F32.PACK_AB_MERGE_C R6, R24, R23, RZ ;  /* 0x000000171806723e */ /* 0x000fe200048070ff */
[C---:B------:R-:W-:Y:S01]  /*b380*/  FMUL R34, R70.reuse, R41 ;  /* 0x0000002946227220 */ /* 0x040fe20000400000 */
[C---:B------:R-:W-:Y:S01]  /*b390*/  FMUL R41, R70.reuse, R48 ;  /* 0x0000003046297220 */ /* 0x040fe20000400000 */
[----:B------:R-:W-:Y:S01]  /*b3a0*/  FMUL R28, R70, R35 ;  /* 0x00000023461c7220 */ /* 0x000fe20000400000 */
[----:B------:R-:W-:Y:S01]  /*b3b0*/  F2FP.F16.E4M3.UNPACK_B R153, R153.H1 ;  /* 0x00000099ff99723e */ /* 0x000fe200030006ff */
[--C-:B------:R-:W-:Y:S01]  /*b3c0*/  HADD2.F32 R104, -RZ, R148.reuse.H0_H0 ;  /* 0x20000094ff687230 */ /* 0x100fe20000004100 */
[----:B------:R-:W-:Y:S01]  /*b3d0*/  F2FP.SATFINITE.E4M3.F32.PACK_AB_MERGE_C R6, R22, R21, R6 ;  /* 0x000000151606723e */ /* 0x000fe20004807006 */
[C---:B------:R-:W-:Y:S01]  /*b3e0*/  FFMA R28, R73.reuse, R101, R28 ;  /* 0x00000065491c7223 */ /* 0x040fe2000000001c */
[C---:B------:R-:W-:Y:S01]  /*b3f0*/  FFMA R29, R73.reuse, R102, R29 ;  /* 0x00000066491d7223 */ /* 0x040fe2000000001d */
[C---:B------:R-:W-:Y:S01]  /*b400*/  FFMA R30, R73.reuse, R103, R30 ;  /* 0x00000067491e7223 */ /* 0x040fe2000000001e */
[----:B------:R-:W-:Y:S02]  /*b410*/  HADD2.F32 R105, -RZ, R148.H1_H1 ;  /* 0x30000094ff697230 */ /* 0x000fe40000004100 */
[C---:B------:R-:W-:Y:S01]  /*b420*/  FMUL R31, R70.reuse, R38 ;  /* 0x00000026461f7220 */ /* 0x040fe20000400000 */
[----:B------:R-:W-:Y:S01]  /*b430*/  F2FP.F16.E4M3.UNPACK_B R154, R154.H1 ;  /* 0x0000009aff9a723e */ /* 0x000fe200030006ff */
[C---:B------:R-:W-:Y:S01]  /*b440*/  FMUL R38, R70.reuse, R45 ;  /* 0x0000002d46267220 */ /* 0x040fe20000400000 */
[C---:B------:R-:W-:Y:S01]  /*b450*/  FMUL R45, R70.reuse, R52 ;  /* 0x00000034462d7220 */ /* 0x040fe20000400000 */
[----:B------:R-:W-:Y:S01]  /*b460*/  F2FP.F16.E4M3.UNPACK_B R155, R155.H1 ;  /* 0x0000009bff9b723e */ /* 0x000fe200030006ff */
[----:B------:R-:W-:Y:S01]  /*b470*/  FFMA R31, R73, R104, R31 ;  /* 0x00000068491f7223 */ /* 0x000fe2000000001f */
[----:B------:R-:W-:Y:S01]  /*b480*/  FMUL R52, R70, R59 ;  /* 0x0000003b46347220 */ /* 0x000fe20000400000 */
[----:B------:R-:W-:Y:S01]  /*b490*/  IADD3 R68, PT, PT, R68, 0x1, RZ ;  /* 0x0000000144447810 */ /* 0x000fe20007ffe0ff */
[C---:B------:R-:W-:Y:S01]  /*b4a0*/  FMUL R59, R70.reuse, R66 ;  /* 0x00000042463b7220 */ /* 0x040fe20000400000 */
[----:B------:R-:W-:Y:S01]  /*b4b0*/  F2FP.SATFINITE.E4M3.F32.PACK_AB_MERGE_C R66, R13, R12, R14 ;  /* 0x0000000c0d42723e */ /* 0x000fe2000480700e */
[C---:B------:R-:W-:Y:S01]  /*b4c0*/  FMUL R32, R70.reuse, R39 ;  /* 0x0000002746207220 */ /* 0x040fe20000400000 */
[--C-:B------:R-:W-:Y:S02]  /*b4d0*/  HADD2.F32 R108, -RZ, R149.reuse.H0_H0 ;  /* 0x20000095ff6c7230 */ /* 0x100fe40000004100 */
[C---:B------:R-:W-:Y:S01]  /*b4e0*/  FMUL R35, R70.reuse, R42 ;  /* 0x0000002a46237220 */ /* 0x040fe20000400000 */
[----:B------:R-:W-:Y:S02]  /*b4f0*/  HADD2.F32 R109, -RZ, R149.H1_H1 ;  /* 0x30000095ff6d7230 */ /* 0x000fe40000004100 */
[C---:B------:R-:W-:Y:S01]  /*b500*/  FFMA R32, R73.reuse, R105, R32 ;  /* 0x0000006949207223 */ /* 0x040fe20000000020 */
[----:B------:R-:W-:Y:S01]  /*b510*/  FMUL R36, R70, R43 ;  /* 0x0000002b46247220 */ /* 0x000fe20000400000 */
[C---:B------:R-:W-:Y:S01]  /*b520*/  FFMA R33, R73.reuse, R106, R33 ;  /* 0x0000006a49217223 */ /* 0x040fe20000000021 */
[C---:B------:R-:W-:Y:S01]  /*b530*/  FFMA R34, R73.reuse, R107, R34 ;  /* 0x0000006b49227223 */ /* 0x040fe20000000022 */
[--C-:B------:R-:W-:Y:S01]  /*b540*/  HADD2.F32 R112, -RZ, R150.reuse.H0_H0 ;  /* 0x20000096ff707230 */ /* 0x100fe20000004100 */
[----:B------:R-:W-:Y:S01]  /*b550*/  F2FP.SATFINITE.E4M3.F32.PACK_AB_MERGE_C R32, R32, R31, RZ ;  /* 0x0000001f2020723e */ /* 0x000fe200048070ff */
[C---:B------:R-:W-:Y:S01]  /*b560*/  FFMA R35, R73.reuse, R108, R35 ;  /* 0x0000006c49237223 */ /* 0x040fe20000000023 */
[----:B------:R-:W-:Y:S02]  /*b570*/  HADD2.F32 R113, -RZ, R150.H1_H1 ;  /* 0x30000096ff717230 */ /* 0x000fe40000004100 */
[----:B------:R-:W-:Y:S01]  /*b580*/  FMUL R39, R70, R46 ;  /* 0x0000002e46277220 */ /* 0x000fe20000400000 */
[----:B------:R-:W-:Y:S01]  /*b590*/  F2FP.SATFINITE.E4M3.F32.PACK_AB_MERGE_C R32, R30, R29, R32 ;  /* 0x0000001d1e20723e */ /* 0x000fe20004807020 */
[C---:B------:R-:W-:Y:S01]  /*b5a0*/  FFMA R36, R73.reuse, R109, R36 ;  /* 0x0000006d49247223 */ /* 0x040fe20000000024 */
[C---:B------:R-:W-:Y:S01]  /*b5b0*/  FMUL R40, R70.reuse, R47 ;  /* 0x0000002f46287220 */ /* 0x040fe20000400000 */
[C---:B------:R-:W-:Y:S01]  /*b5c0*/  FFMA R37, R73.reuse, R110, R37 ;  /* 0x0000006e49257223 */ /* 0x040fe20000000025 */
[C---:B------:R-:W-:Y:S01]  /*b5d0*/  FFMA R38, R73.reuse, R111, R38 ;  /* 0x0000006f49267223 */ /* 0x040fe20000000026 */
[C---:B------:R-:W-:Y:S01]  /*b5e0*/  FMUL R42, R70.reuse, R49 ;  /* 0x00000031462a7220 */ /* 0x040fe20000400000 */
        /* <DEDUP_REMOVED lines=8> */
[C---:B------:R-:W-:Y:S01]  /*b670*/  FMUL R57, R70.reuse, R64 ;  /* 0x0000004046397220 */ /* 0x040fe20000400000 */
[----:B------:R-:W-:Y:S01]  /*b680*/  FFMA R42, R73, R115, R42 ;  /* 0x00000073492a7223 */ /* 0x000fe2000000002a */
[C---:B------:R-:W-:Y:S01]  /*b690*/  FMUL R46, R70.reuse, R53 ;  /* 0x00000035462e7220 */ /* 0x040fe20000400000 */
[--C-:B------:R-:W-:Y:S01]  /*b6a0*/  HADD2.F32 R120, -RZ, R152.reuse.H0_H0 ;  /* 0x20000098ff787230 */ /* 0x100fe20000004100 */
[----:B------:R-:W-:Y:S01]  /*b6b0*/  F2FP.SATFINITE.E4M3.F32.PACK_AB_MERGE_C R64, R5, R4, R76 ;  /* 0x000000040540723e */ /* 0x000fe2000480704c */
[C---:B------:R-:W-:Y:S01]  /*b6c0*/  FMUL R51, R70.reuse, R58 ;  /* 0x0000003a46337220 */ /* 0x040fe20000400000 */
[C---:B------:R-:W-:Y:S01]  /*b6d0*/  FMUL R53, R70.reuse, R60 ;  /* 0x0000003c46357220 */ /* 0x040fe20000400000 */
[C---:B------:R-:W-:Y:S01]  /*b6e0*/  FFMA R43, R73.reuse, R116, R43 ;  /* 0x00000074492b7223 */ /* 0x040fe2000000002b */
[----:B------:R-:W-:Y:S02]  /*b6f0*/  HADD2.F32 R121, -RZ, R152.H1_H1 ;  /* 0x30000098ff797230 */ /* 0x000fe40000004100 */
[C---:B------:R-:W-:Y:S01]  /*b700*/  FMUL R47, R70.reuse, R54 ;  /* 0x00000036462f7220 */ /* 0x040fe20000400000 */
[C---:B------:R-:W-:Y:S01]  /*b710*/  FMUL R58, R70.reuse, R65 ;  /* 0x00000041463a7220 */ /* 0x040fe20000400000 */
[----:B------:R-:W-:Y:S01]  /*b720*/  FMUL R60, R70, R67 ;  /* 0x00000043463c7220 */ /* 0x000fe20000400000 */
[----:B------:R-:W-:Y:S01]  /*b730*/  F2FP.SATFINITE.E4M3.F32.PACK_AB_MERGE_C R5, R20, R11, RZ ;  /* 0x0000000b1405723e */ /* 0x000fe200048070ff */
[----:B------:R-:W-:Y:S01]  /*b740*/  FFMA R44, R73, R117, R44 ;  /* 0x00000075492c7223 */ /* 0x000fe2000000002c */
[C---:B------:R-:W-:Y:S01]  /*b750*/  FMUL R48, R70.reuse, R55 ;  /* 0x0000003746307220 */ /* 0x040fe20000400000 */
[----:B------:R-:W-:Y:S01]  /*b760*/  F2FP.SATFINITE.E4M3.F32.PACK_AB_MERGE_C R65, R9, R8, R78 ;  /* 0x000000080941723e */ /* 0x000fe2000480704e */
[----:B------:R-:W-:Y:S01]  /*b770*/  FFMA R45, R73, R118, R45 ;  /* 0x00000076492d7223 */ /* 0x000fe2000000002d */
[----:B------:R-:W-:Y:S01]  /*b780*/  F2FP.SATFINITE.E4M3.F32.PACK_AB_MERGE_C R67, R17, R16, R18 ;  /* 0x000000101143723e */ /* 0x000fe20004807012 */
[----:B------:R-:W-:Y:S01]  /*b790*/  FMUL R49, R70, R56 ;  /* 0x0000003846317220 */ /* 0x000fe20000400000 */
[C---:B------:R-:W-:Y:S01]  /*b7a0*/  FFMA R46, R73.reuse, R119, R46 ;  /* 0x00000077492e7223 */ /* 0x040fe2000000002e */
[--C-:B------:R-:W-:Y:S02]  /*b7b0*/  HADD2.F32 R124, -RZ, R153.reuse.H0_H0 ;  /* 0x20000099ff7c7230 */ /* 0x100fe40000004100 */
[C---:B------:R-:W-:Y:S01]  /*b7c0*/  FFMA R47, R73.reuse, R120, R47 ;  /* 0x00000078492f7223 */ /* 0x040fe2000000002f */
[----:B------:R1:W-:Y:S01]  /*b7d0*/  STS.128 [R137+UR44+0xa200], R64 ;  /* 0x00a2004089007988 */ /* 0x0003e20008000c2c */
[----:B------:R-:W-:Y:S01]  /*b7e0*/  HADD2.F32 R125, -RZ, R153.H1_H1 ;  /* 0x30000099ff7d7230 */ /* 0x000fe20000004100 */
[----:B------:R-:W-:Y:S01]  /*b7f0*/  F2FP.SATFINITE.E4M3.F32.PACK_AB_MERGE_C R5, R10, R7, R5 ;  /* 0x000000070a05723e */ /* 0x000fe20004807005 */
[C---:B------:R-:W-:Y:S01]  /*b800*/  FFMA R48, R73.reuse, R121, R48 ;  /* 0x0000007949307223 */ /* 0x040fe20000000030 */
[----:B------:R-:W-:Y:S01]  /*b810*/  F2FP.SATFINITE.E4M3.F32.PACK_AB_MERGE_C R7, R28, R27, RZ ;  /* 0x0000001b1c07723e */ /* 0x000fe200048070ff */
        /* <DEDUP_REMOVED lines=8> */
[----:B------:R-:W-:Y:S01]  /*b8a0*/  FMUL R56, R70, R63 ;  /* 0x0000003f46387220 */ /* 0x000fe20000400000 */
[----:B------:R-:W-:Y:S01]  /*b8b0*/  F2FP.SATFINITE.E4M3.F32.PACK_AB_MERGE_C R4, R2, R0, R3 ;  /* 0x000000000204723e */ /* 0x000fe20004807003 */
[C---:B------:R-:W-:Y:S01]  /*b8c0*/  FFMA R53, R73.reuse, R126, R53 ;  /* 0x0000007e49357223 */ /* 0x040fe20000000035 */
[----:B------:R-:W-:Y:S01]  /*b8d0*/  F2FP.SATFINITE.E4M3.F32.PACK_AB_MERGE_C R7, R26, R25, R7 ;  /* 0x000000191a07723e */ /* 0x000fe20004807007 */
[C---:B------:R-:W-:Y:S01]  /*b8e0*/  FFMA R54, R73.reuse, R127, R54 ;  /* 0x0000007f49367223 */ /* 0x040fe20000000036 */
[--C-:B------:R-:W-:Y:S02]  /*b8f0*/  HADD2.F32 R74, -RZ, R155.reuse.H0_H0 ;  /* 0x2000009bff4a7230 */ /* 0x100fe40000004100 */
[C---:B------:R-:W-:Y:S01]  /*b900*/  FFMA R55, R73.reuse, R128, R55 ;  /* 0x0000008049377223 */ /* 0x040fe20000000037 */
[----:B------:R-:W-:Y:S01]  /*b910*/  HADD2.F32 R131, -RZ, R155.H1_H1 ;  /* 0x3000009bff837230 */ /* 0x000fe20000004100 */
[----:B------:R1:W-:Y:S01]  /*b920*/  STS.128 [R176+0xa010], R4 ;  /* 0x00a01004b0007388 */ /* 0x0003e20000000c00 */
[----:B------:R-:W-:Y:S01]  /*b930*/  F2FP.SATFINITE.E4M3.F32.PACK_AB_MERGE_C R35, R36, R35, RZ ;  /* 0x000000232423723e */ /* 0x000fe200048070ff */
[C---:B------:R-:W-:Y:S01]  /*b940*/  FFMA R56, R73.reuse, R129, R56 ;  /* 0x0000008149387223 */ /* 0x040fe20000000038 */
[----:B------:R-:W-:Y:S01]  /*b950*/  F2FP.SATFINITE.E4M3.F32.PACK_AB_MERGE_C R39, R40, R39, RZ ;  /* 0x000000272827723e */ /* 0x000fe200048070ff */
[C---:B------:R-:W-:Y:S01]  /*b960*/  FFMA R57, R73.reuse, R72, R57 ;  /* 0x0000004849397223 */ /* 0x040fe20000000039 */
[----:B------:R-:W-:Y:S01]  /*b970*/  F2FP.SATFINITE.E4M3.F32.PACK_AB_MERGE_C R43, R44, R43, RZ ;  /* 0x0000002b2c2b723e */ /* 0x000fe200048070ff */
[C---:B------:R-:W-:Y:S01]  /*b980*/  FFMA R58, R73.reuse, R75, R58 ;  /* 0x0000004b493a7223 */ /* 0x040fe2000000003a */
[C---:B------:R-:W-:Y:S01]  /*b990*/  FFMA R59, R73.reuse, R74, R59 ;  /* 0x0000004a493b7223 */ /* 0x040fe2000000003b */
[----:B------:R-:W-:Y:S01]  /*b9a0*/  F2FP.SATFINITE.E4M3.F32.PACK_AB_MERGE_C R33, R34, R33, R35 ;  /* 0x000000212221723e */ /* 0x000fe20004807023 */
        /* <DEDUP_REMOVED lines=11> */
[----:B------:R-:W-:Y:S05]  /*ba60*/  F2FP.SATFINITE.E4M3.F32.PACK_AB_MERGE_C R51, R58, R57, R59 ;  /* 0x000000393a33723e */ /* 0x000fea000480703b */
        /* <DEDUP_REMOVED lines=18> */
.L_x_142:
[----:B------:R-:W-:Y:S05]  /*bb90*/  BSYNC.RECONVERGENT B0 ;  /* 0x0000000000007941 */ /* 0x000fea0003800200 */
.L_x_141:
[----:B------:R-:W-:Y:S01]  /*bba0*/  R2UR UR4, R160 ;  /* 0x00000000a00472ca */ /* 0x000fe200000e0000 */
[----:B------:R-:W-:Y:S01]  /*bbb0*/  BAR.SYNC.DEFER_BLOCKING 0x1, 0x80 ;  /* 0x0042000000007b1d */ /* 0x000fe20000010000 */
[----:B------:R-:W-:Y:S01]  /*bbc0*/  ISETP.NE.AND P0, PT, R162, 0x2, PT ;  /* 0x00000002a200780c */ /* 0x000fe20003f05270 */
[----:B------:R-:W-:Y:S01]  /*bbd0*/  UISETP.NE.AND UP0, UPT, UR45, URZ, UPT ;  /* 0x000000ff2d00728c */ /* 0x000fe2000bf05270 */
[----:B------:R-:W-:Y:S01]  /*bbe0*/  ISETP.NE.AND P1, PT, R68, 0x2, PT ;  /* 0x000000024400780c */ /* 0x000fe20003f25270 */
[----:B------:R-:W-:Y:S01]  /*bbf0*/  UIADD3 UR20, UPT, UPT, UR37, UR59, URZ ;  /* 0x0000003b25147290 */ /* 0x000fe2000fffe0ff */
[----:B------:R-:W-:Y:S02]  /*bc00*/  SEL R0, RZ, 0x1, P0 ;  /* 0x00000001ff007807 */ /* 0x000fe40000000000 */
[----:B------:R-:W-:Y:S02]  /*bc10*/  SEL R3, RZ, 0x1, P1 ;  /* 0x00000001ff037807 */ /* 0x000fe40000800000 */
[----:B------:R-:W-:Y:S02]  /*bc20*/  LOP3.LUT R167, R167, R0, RZ, 0x3c, !PT ;  /* 0x00000000a7a77212 */ /* 0x000fe400078e3cff */
[----:B------:R-:W-:Y:S01]  /*bc30*/  LOP3.LUT R168, R168, R3, RZ, 0x3c, !PT ;  /* 0x00000003a8a87212 */ /* 0x000fe200078e3cff */
[----:B------:R-:W-:Y:S01]  /*bc40*/  UIADD3 UR16, UPT, UPT, UR38, UR4, URZ ;  /* 0x0000000426107290 */ /* 0x000fe2000fffe0ff */
[----:B------:R-:W-:Y:S02]  /*bc50*/  SEL R162, R162, RZ, P0 ;  /* 0x000000ffa2a27207 */ /* 0x000fe40000000000 */
[----:B------:R-:W-:Y:S01]  /*bc60*/  SEL R68, R68, RZ, P1 ;  /* 0x000000ff44447207 */ /* 0x000fe20000800000 */
[----:B------:R-:W-:Y:S01]  /*bc70*/  UMOV UR36, UR58 ;  /* 0x0000003a00247c82 */ /* 0x000fe20008000000 */
[----:B------:R-:W-:Y:S07]  /*bc80*/  BRA.U UP0, `(.L_x_143) ;  /* 0xffffff9900747547 */ /* 0x000fee000b83ffff */
[----:B------:R-:W-:Y:S05]  /*bc90*/  EXIT ;  /* 0x000000000000794d */ /* 0x000fea0003800000 */
.L_x_25:
[----:B--2---:R2:W3:Y:S02]  /*bca0*/  SYNCS.PHASECHK.TRANS64.TRYWAIT P0, [R0+URZ+0x180], R3 ;  /* 0x00018003000075a7 */ /* 0x0044e400080011ff */
[----:B---3--:R-:W-:Y:S05]  /*bcb0*/  @!P0 NANOSLEEP.SYNCS 0x989680 ;  /* 0x009896800000895d */ /* 0x008fea0003900000 */
[----:B------:R-:W3:Y:S02]  /*bcc0*/  @!P0 SYNCS.PHASECHK.TRANS64 P0, [R0+URZ+0x180], R3 ;  /* 0x00018003000085a7 */ /* 0x000ee400080010ff */
[----:B---3--:R-:W-:Y:S05]  /*bcd0*/  @!P0 BRA `(.L_x_25) ;  /* 0xfffffffc00f08947 */ /* 0x008fea000383ffff */
[----:B------:R-:W-:Y:S05]  /*bce0*/  BRA `(.L_x_144) ;  /* 0xffffff5c00447947 */ /* 0x000fea000383ffff */
.L_x_28:
[----:B--2---:R-:W-:-:S07]  /*bcf0*/  MOV R0, UR33 ;  /* 0x0000002100007c02 */ /* 0x004fce0008000f00 */
.L_x_145:
[----:B--2---:R2:W3:Y:S02]  /*bd00*/  SYNCS.PHASECHK.TRANS64.TRYWAIT P0, [R0+URZ+0x70], R3 ;  /* 0x00007003000075a7 */ /* 0x0044e400080011ff */
[----:B---3--:R-:W-:Y:S05]  /*bd10*/  @!P0 NANOSLEEP.SYNCS 0x989680 ;  /* 0x009896800000895d */ /* 0x008fea0003900000 */
[----:B------:R-:W3:Y:S02]  /*bd20*/  @!P0 SYNCS.PHASECHK.TRANS64 P0, [R0+URZ+0x70], R3 ;  /* 0x00007003000085a7 */ /* 0x000ee400080010ff */
[----:B---3--:R-:W-:Y:S05]  /*bd30*/  @!P0 BRA `(.L_x_145) ;  /* 0xfffffffc00f08947 */ /* 0x008fea000383ffff */
[----:B------:R-:W-:Y:S05]  /*bd40*/  BRA `(.L_x_27) ;  /* 0xffffff5c00847947 */ /* 0x000fea000383ffff */
.L_x_35:
[----:B-1----:R-:W-:-:S07]  /*bd50*/  MOV R0, UR17 ;  /* 0x0000001100007c02 */ /* 0x002fce0008000f00 */
.L_x_146:
[----:B-1----:R1:W2:Y:S02]  /*bd60*/  SYNCS.PHASECHK.TRANS64.TRYWAIT P0, [R0+URZ+0x70], R3 ;  /* 0x00007003000075a7 */ /* 0x0022a400080011ff */
[----:B--2---:R-:W-:Y:S05]  /*bd70*/  @!P0 NANOSLEEP.SYNCS 0x989680 ;  /* 0x009896800000895d */ /* 0x004fea0003900000 */
[----:B------:R-:W2:Y:S02]  /*bd80*/  @!P0 SYNCS.PHASECHK.TRANS64 P0, [R0+URZ+0x70], R3 ;  /* 0x00007003000085a7 */ /* 0x000ea400080010ff */
[----:B--2---:R-:W-:Y:S05]  /*bd90*/  @!P0 BRA `(.L_x_146) ;  /* 0xfffffffc00f08947 */ /* 0x004fea000383ffff */
[----:B------:R-:W-:Y:S05]  /*bda0*/  BRA `(.L_x_34) ;  /* 0xffffff6000407947 */ /* 0x000fea000383ffff */
.L_x_40:
[----:B-1----:R1:W2:Y:S02]  /*bdb0*/  SYNCS.PHASECHK.TRANS64.TRYWAIT P0, [R3+URZ+0x130], R0 ;  /* 0x00013000030075a7 */ /* 0x0022a400080011ff */
[----:B--2---:R-:W-:Y:S05]  /*bdc0*/  @!P0 NANOSLEEP.SYNCS 0x989680 ;  /* 0x009896800000895d */ /* 0x004fea0003900000 */
[----:B------:R-:W2:Y:S02]  /*bdd0*/  @!P0 SYNCS.PHASECHK.TRANS64 P0, [R3+URZ+0x130], R0 ;  /* 0x00013000030085a7 */ /* 0x000ea400080010ff */
[----:B--2---:R-:W-:Y:S05]  /*bde0*/  @!P0 BRA `(.L_x_40) ;  /* 0xfffffffc00f08947 */ /* 0x004fea000383ffff */
[----:B------:R-:W-:Y:S05]  /*bdf0*/  BRA `(.L_x_147) ;  /* 0xffffff6000e07947 */ /* 0x000fea000383ffff */
.L_x_44:
[----:B-1----:R-:W-:-:S07]  /*be00*/  MOV R0, UR4 ;  /* 0x0000000400007c02 */ /* 0x002fce0008000f00 */
.L_x_148:
[----:B-1----:R1:W2:Y:S02]  /*be10*/  SYNCS.PHASECHK.TRANS64.TRYWAIT P0, [R0+URZ], R3 ;  /* 0x00000003000075a7 */ /* 0x0022a400080011ff */
[----:B--2---:R-:W-:Y:S05]  /*be20*/  @!P0 NANOSLEEP.SYNCS 0x989680 ;  /* 0x009896800000895d */ /* 0x004fea0003900000 */
[----:B------:R-:W2:Y:S02]  /*be30*/  @!P0 SYNCS.PHASECHK.TRANS64 P0, [R0+URZ], R3 ;  /* 0x00000003000085a7 */ /* 0x000ea400080010ff */
[----:B--2---:R-:W-:Y:S05]  /*be40*/  @!P0 BRA `(.L_x_148) ;  /* 0xfffffffc00f08947 */ /* 0x004fea000383ffff */
[----:B------:R-:W-:Y:S05]  /*be50*/  BRA `(.L_x_149) ;  /* 0xffffff6800887947 */ /* 0x000fea000383ffff */
.L_x_45:
[----:B------:R-:W-:-:S07]  /*be60*/  MOV R0, UR5 ;  /* 0x0000000500007c02 */ /* 0x000fce0008000f00 */
.L_x_150:
[----:B-1----:R1:W2:Y:S02]  /*be70*/  SYNCS.PHASECHK.TRANS64.TRYWAIT P0, [R0+URZ], R3 ;  /* 0x00000003000075a7 */ /* 0x0022a400080011ff */
[----:B--2---:R-:W-:Y:S05]  /*be80*/  @!P0 NANOSLEEP.SYNCS 0x989680 ;  /* 0x009896800000895d */ /* 0x004fea0003900000 */
[----:B------:R-:W2:Y:S02]  /*be90*/  @!P0 SYNCS.PHASECHK.TRANS64 P0, [R0+URZ], R3 ;  /* 0x00000003000085a7 */ /* 0x000ea400080010ff */
[----:B--2---:R-:W-:Y:S05]  /*bea0*/  @!P0 BRA `(.L_x_150) ;  /* 0xfffffffc00f08947 */ /* 0x004fea000383ffff */
[----:B------:R-:W-:Y:S05]  /*beb0*/  BRA `(.L_x_151) ;  /* 0xffffff6800947947 */ /* 0x000fea000383ffff */
.L_x_46:
[----:B------:R-:W-:-:S07]  /*bec0*/  MOV R0, UR5 ;  /* 0x0000000500007c02 */ /* 0x000fce0008000f00 */
.L_x_152:
[----:B-1----:R1:W2:Y:S02]  /*bed0*/  SYNCS.PHASECHK.TRANS64.TRYWAIT P0, [R0+URZ], R3 ;  /* 0x00000003000075a7 */ /* 0x0022a400080011ff */
[----:B--2---:R-:W-:Y:S05]  /*bee0*/  @!P0 NANOSLEEP.SYNCS 0x989680 ;  /* 0x009896800000895d */ /* 0x004fea0003900000 */
[----:B------:R-:W2:Y:S02]  /*bef0*/  @!P0 SYNCS.PHASECHK.TRANS64 P0, [R0+URZ], R3 ;  /* 0x00000003000085a7 */ /* 0x000ea400080010ff */
[----:B--2---:R-:W-:Y:S05]  /*bf00*/  @!P0 BRA `(.L_x_152) ;  /* 0xfffffffc00f08947 */ /* 0x004fea000383ffff */
[----:B------:R-:W-:Y:S05]  /*bf10*/  BRA `(.L_x_153) ;  /* 0xffffff6800a07947 */ /* 0x000fea000383ffff */
.L_x_47:
[----:B------:R-:W-:-:S07]  /*bf20*/  MOV R0, UR5 ;  /* 0x0000000500007c02 */ /* 0x000fce0008000f00 */
.L_x_154:
[----:B-1----:R1:W2:Y:S02]  /*bf30*/  SYNCS.PHASECHK.TRANS64.TRYWAIT P0, [R0+URZ], R3 ;  /* 0x00000003000075a7 */ /* 0x0022a400080011ff */
[----:B--2---:R-:W-:Y:S05]  /*bf40*/  @!P0 NANOSLEEP.SYNCS 0x989680 ;  /* 0x009896800000895d */ /* 0x004fea0003900000 */
[----:B------:R-:W2:Y:S02]  /*bf50*/  @!P0 SYNCS.PHASECHK.TRANS64 P0, [R0+URZ], R3 ;  /* 0x00000003000085a7 */ /* 0x000ea400080010ff */
[----:B--2---:R-:W-:Y:S05]  /*bf60*/  @!P0 BRA `(.L_x_154) ;  /* 0xfffffffc00f08947 */ /* 0x004fea000383ffff */
[----:B------:R-:W-:Y:S05]  /*bf70*/  BRA `(.L_x_155) ;  /* 0xffffff6800ac7947 */ /* 0x000fea000383ffff */
.L_x_48:
[----:B------:R-:W-:-:S07]  /*bf80*/  MOV R0, UR5 ;  /* 0x0000000500007c02 */ /* 0x000fce0008000f00 */
.L_x_156:
[----:B-1----:R1:W2:Y:S02]  /*bf90*/  SYNCS.PHASECHK.TRANS64.TRYWAIT P0, [R0+URZ], R3 ;  /* 0x00000003000075a7 */ /* 0x0022a400080011ff */
[----:B--2---:R-:W-:Y:S05]  /*bfa0*/  @!P0 NANOSLEEP.SYNCS 0x989680 ;  /* 0x009896800000895d */ /* 0x004fea0003900000 */
[----:B------:R-:W2:Y:S02]  /*bfb0*/  @!P0 SYNCS.PHASECHK.TRANS64 P0, [R0+URZ], R3 ;  /* 0x00000003000085a7 */ /* 0x000ea400080010ff */
[----:B--2---:R-:W-:Y:S05]  /*bfc0*/  @!P0 BRA `(.L_x_156) ;  /* 0xfffffffc00f08947 */ /* 0x004fea000383ffff */
[----:B------:R-:W-:Y:S05]  /*bfd0*/  BRA `(.L_x_157) ;  /* 0xffffff6800b87947 */ /* 0x000fea000383ffff */
.L_x_49:
[----:B------:R-:W-:-:S07]  /*bfe0*/  MOV R0, UR5 ;  /* 0x0000000500007c02 */ /* 0x000fce0008000f00 */
.L_x_158:
[----:B-1----:R1:W2:Y:S02]  /*bff0*/  SYNCS.PHASECHK.TRANS64.TRYWAIT P0, [R0+URZ], R3 ;  /* 0x00000003000075a7 */ /* 0x0022a400080011ff */
[----:B--2---:R-:W-:Y:S05]  /*c000*/  @!P0 NANOSLEEP.SYNCS 0x989680 ;  /* 0x009896800000895d */ /* 0x004fea0003900000 */
[----:B------:R-:W2:Y:S02]  /*c010*/  @!P0 SYNCS.PHASECHK.TRANS64 P0, [R0+URZ], R3 ;  /* 0x00000003000085a7 */ /* 0x000ea400080010ff */
[----:B--2---:R-:W-:Y:S05]  /*c020*/  @!P0 BRA `(.L_x_158) ;  /* 0xfffffffc00f08947 */ /* 0x004fea000383ffff */
[----:B------:R-:W-:Y:S05]  /*c030*/  BRA `(.L_x_159) ;  /* 0xffffff6800c47947 */ /* 0x000fea000383ffff */
.L_x_50:
[----:B------:R-:W-:-:S07]  /*c040*/  MOV R0, UR5 ;  /* 0x0000000500007c02 */ /* 0x000fce0008000f00 */
.L_x_160:
[----:B-1----:R1:W2:Y:S02]  /*c050*/  SYNCS.PHASECHK.TRANS64.TRYWAIT P0, [R0+URZ], R3 ;  /* 0x00000003000075a7 */ /* 0x0022a400080011ff */
[----:B--2---:R-:W-:Y:S05]  /*c060*/  @!P0 NANOSLEEP.SYNCS 0x989680 ;  /* 0x009896800000895d */ /* 0x004fea0003900000 */
[----:B------:R-:W2:Y:S02]  /*c070*/  @!P0 SYNCS.PHASECHK.TRANS64 P0, [R0+URZ], R3 ;  /* 0x00000003000085a7 */ /* 0x000ea400080010ff */
[----:B--2---:R-:W-:Y:S05]  /*c080*/  @!P0 BRA `(.L_x_160) ;  /* 0xfffffffc00f08947 */ /* 0x004fea000383ffff */
[----:B------:R-:W-:Y:S05]  /*c090*/  BRA `(.L_x_161) ;  /* 0xffffff6800d07947 */ /* 0x000fea000383ffff */
.L_x_51:
[----:B------:R-:W-:-:S07]  /*c0a0*/  MOV R0, UR5 ;  /* 0x0000000500007c02 */ /* 0x000fce0008000f00 */
.L_x_162:
[----:B-1----:R1:W2:Y:S02]  /*c0b0*/  SYNCS.PHASECHK.TRANS64.TRYWAIT P0, [R0+URZ], R3 ;  /* 0x00000003000075a7 */ /* 0x0022a400080011ff */
[----:B--2---:R-:W-:Y:S05]  /*c0c0*/  @!P0 NANOSLEEP.SYNCS 0x989680 ;  /* 0x009896800000895d */ /* 0x004fea0003900000 */
[----:B------:R-:W2:Y:S02]  /*c0d0*/  @!P0 SYNCS.PHASECHK.TRANS64 P0, [R0+URZ], R3 ;  /* 0x00000003000085a7 */ /* 0x000ea400080010ff */
[----:B--2---:R-:W-:Y:S05]  /*c0e0*/  @!P0 BRA `(.L_x_162) ;  /* 0xfffffffc00f08947 */ /* 0x004fea000383ffff */
[----:B------:R-:W-:Y:S05]  /*c0f0*/  BRA `(.L_x_163) ;  /* 0xffffff6800dc7947 */ /* 0x000fea000383ffff */
.L_x_52:
[----:B------:R-:W-:-:S07]  /*c100*/  MOV R0, UR5 ;  /* 0x0000000500007c02 */ /* 0x000fce0008000f00 */
.L_x_164:
[----:B-1----:R1:W2:Y:S02]  /*c110*/  SYNCS.PHASECHK.TRANS64.TRYWAIT P0, [R0+URZ], R3 ;  /* 0x00000003000075a7 */ /* 0x0022a400080011ff */
[----:B--2---:R-:W-:Y:S05]  /*c120*/  @!P0 NANOSLEEP.SYNCS 0x989680 ;  /* 0x009896800000895d */ /* 0x004fea0003900000 */
[----:B------:R-:W2:Y:S02]  /*c130*/  @!P0 SYNCS.PHASECHK.TRANS64 P0, [R0+URZ], R3 ;  /* 0x00000003000085a7 */ /* 0x000ea400080010ff */
[----:B--2---:R-:W-:Y:S05]  /*c140*/  @!P0 BRA `(.L_x_164) ;  /* 0xfffffffc00f08947 */ /* 0x004fea000383ffff */
[----:B------:R-:W-:Y:S05]  /*c150*/  BRA `(.L_x_165) ;  /* 0xffffff6800e87947 */ /* 0x000fea000383ffff */
.L_x_53:
[----:B------:R-:W-:-:S07]  /*c160*/  MOV R0, UR5 ;  /* 0x0000000500007c02 */ /* 0x000fce0008000f00 */
.L_x_166:
[----:B-1----:R1:W2:Y:S02]  /*c170*/  SYNCS.PHASECHK.TRANS64.TRYWAIT P0, [R0+URZ], R3 ;  /* 0x00000003000075a7 */ /* 0x0022a400080011ff */
[----:B--2---:R-:W-:Y:S05]  /*c180*/  @!P0 NANOSLEEP.SYNCS 0x989680 ;  /* 0x009896800000895d */ /* 0x004fea0003900000 */
[----:B------:R-:W2:Y:S02]  /*c190*/  @!P0 SYNCS.PHASECHK.TRANS64 P0, [R0+URZ], R3 ;  /* 0x00000003000085a7 */ /* 0x000ea400080010ff */
[----:B--2---:R-:W-:Y:S05]  /*c1a0*/  @!P0 BRA `(.L_x_166) ;  /* 0xfffffffc00f08947 */ /* 0x004fea000383ffff */
[----:B------:R-:W-:Y:S05]  /*c1b0*/  BRA `(.L_x_167) ;  /* 0xffffff6800f47947 */ /* 0x000fea000383ffff */
.L_x_54:
[----:B------:R-:W-:-:S07]  /*c1c0*/  MOV R0, UR5 ;  /* 0x0000000500007c02 */ /* 0x000fce0008000f00 */
.L_x_168:
[----:B-1----:R1:W2:Y:S02]  /*c1d0*/  SYNCS.PHASECHK.TRANS64.TRYWAIT P0, [R0+URZ], R3 ;  /* 0x00000003000075a7 */ /* 0x0022a400080011ff */
[----:B--2---:R-:W-:Y:S05]  /*c1e0*/  @!P0 NANOSLEEP.SYNCS 0x989680 ;  /* 0x009896800000895d */ /* 0x004fea0003900000 */
[----:B------:R-:W2:Y:S02]  /*c1f0*/  @!P0 SYNCS.PHASECHK.TRANS64 P0, [R0+URZ], R3 ;  /* 0x00000003000085a7 */ /* 0x000ea400080010ff */
[----:B--2---:R-:W-:Y:S05]  /*c200*/  @!P0 BRA `(.L_x_168) ;  /* 0xfffffffc00f08947 */ /* 0x004fea000383ffff */
[----:B------:R-:W-:Y:S05]  /*c210*/  BRA `(.L_x_169) ;  /* 0xffffff6c00007947 */ /* 0x000fea000383ffff */
.L_x_55:
[----:B------:R-:W-:-:S07]  /*c220*/  MOV R0, UR5 ;  /* 0x0000000500007c02 */ /* 0x000fce0008000f00 */
.L_x_170:
[----:B-1----:R1:W2:Y:S02]  /*c230*/  SYNCS.PHASECHK.TRANS64.TRYWAIT P0, [R0+URZ], R3 ;  /* 0x00000003000075a7 */ /* 0x0022a400080011ff */
[----:B--2---:R-:W-:Y:S05]  /*c240*/  @!P0 NANOSLEEP.SYNCS 0x989680 ;  /* 0x009896800000895d */ /* 0x004fea0003900000 */
[----:B------:R-:W2:Y:S02]  /*c250*/  @!P0 SYNCS.PHASECHK.TRANS64 P0, [R0+URZ], R3 ;  /* 0x00000003000085a7 */ /* 0x000ea400080010ff */
[----:B--2---:R-:W-:Y:S05]  /*c260*/  @!P0 BRA `(.L_x_170) ;  /* 0xfffffffc00f08947 */ /* 0x004fea000383ffff */
[----:B------:R-:W-:Y:S05]  /*c270*/  BRA `(.L_x_171) ;  /* 0xffffff6c000c7947 */ /* 0x000fea000383ffff */
.L_x_56:
[----:B------:R-:W-:-:S07]  /*c280*/  MOV R0, UR5 ;  /* 0x0000000500007c02 */ /* 0x000fce0008000f00 */
.L_x_172:
[----:B-1----:R1:W2:Y:S02]  /*c290*/  SYNCS.PHASECHK.TRANS64.TRYWAIT P0, [R0+URZ], R3 ;  /* 0x00000003000075a7 */ /* 0x0022a400080011ff */
[----:B--2---:R-:W-:Y:S05]  /*c2a0*/  @!P0 NANOSLEEP.SYNCS 0x989680 ;  /* 0x009896800000895d */ /* 0x004fea0003900000 */
[----:B------:R-:W2:Y:S02]  /*c2b0*/  @!P0 SYNCS.PHASECHK.TRANS64 P0, [R0+URZ], R3 ;  /* 0x00000003000085a7 */ /* 0x000ea400080010ff */
[----:B--2---:R-:W-:Y:S05]  /*c2c0*/  @!P0 BRA `(.L_x_172) ;  /* 0xfffffffc00f08947 */ /* 0x004fea000383ffff */
[----:B------:R-:W-:Y:S05]  /*c2d0*/  BRA `(.L_x_173) ;  /* 0xffffff6c00187947 */ /* 0x000fea000383ffff */
.L_x_59:
[----:B-1----:R1:W2:Y:S02]  /*c2e0*/  SYNCS.PHASECHK.TRANS64.TRYWAIT P0, [R2+URZ+0x170], R5 ;  /* 0x00017005020075a7 */ /* 0x0022a400080011ff */
[----:B--2---:R-:W-:Y:S05]  /*c2f0*/  @!P0 NANOSLEEP.SYNCS 0x989680 ;  /* 0x009896800000895d */ /* 0x004fea0003900000 */
[----:B------:R-:W2:Y:S02]  /*c300*/  @!P0 SYNCS.PHASECHK.TRANS64 P0, [R2+URZ+0x170], R5 ;  /* 0x00017005020085a7 */ /* 0x000ea400080010ff */
[----:B--2---:R-:W-:Y:S05]  /*c310*/  @!P0 BRA `(.L_x_59) ;  /* 0xfffffffc00f08947 */ /* 0x004fea000383ffff */
[----:B------:R-:W-:Y:S05]  /*c320*/  BRA `(.L_x_174) ;  /* 0xffffff6c007c7947 */ /* 0x000fea000383ffff */
.L_x_60:
[----:B------:R-:W-:-:S07]  /*c330*/  MOV R2, UR4 ;  /* 0x0000000400027c02 */ /* 0x000fce0008000f00 */
.L_x_175:
[----:B-1----:R1:W2:Y:S02]  /*c340*/  SYNCS.PHASECHK.TRANS64.TRYWAIT P0, [R2+URZ+0x140], R5 ;  /* 0x00014005020075a7 */ /* 0x0022a400080011ff */
[----:B--2---:R-:W-:Y:S05]  /*c350*/  @!P0 NANOSLEEP.SYNCS 0x989680 ;  /* 0x009896800000895d */ /* 0x004fea0003900000 */
[----:B------:R-:W2:Y:S02]  /*c360*/  @!P0 SYNCS.PHASECHK.TRANS64 P0, [R2+URZ+0x140], R5 ;  /* 0x00014005020085a7 */ /* 0x000ea400080010ff */
[----:B--2---:R-:W-:Y:S05]  /*c370*/  @!P0 BRA `(.L_x_175) ;  /* 0xfffffffc00f08947 */ /* 0x004fea000383ffff */
[----:B------:R-:W-:Y:S05]  /*c380*/  BRA `(.L_x_176) ;  /* 0xffffff6c008c7947 */ /* 0x000fea000383ffff */
.L_x_61:
[----:B-1----:R1:W2:Y:S02]  /*c390*/  SYNCS.PHASECHK.TRANS64.TRYWAIT P1, [R2+URZ+0x130], R5 ;  /* 0x00013005020075a7 */ /* 0x0022a400080211ff */
[----:B--2---:R-:W-:Y:S05]  /*c3a0*/  @!P1 NANOSLEEP.SYNCS 0x989680 ;  /* 0x009896800000995d */ /* 0x004fea0003900000 */
[----:B------:R-:W2:Y:S02]  /*c3b0*/  @!P1 SYNCS.PHASECHK.TRANS64 P1, [R2+URZ+0x130], R5 ;  /* 0x00013005020095a7 */ /* 0x000ea400080210ff */
[----:B--2---:R-:W-:Y:S05]  /*c3c0*/  @!P1 BRA `(.L_x_61) ;  /* 0xfffffffc00f09947 */ /* 0x004fea000383ffff */
[----:B------:R-:W-:Y:S05]  /*c3d0*/  BRA `(.L_x_177) ;  /* 0xffffff6c00bc7947 */ /* 0x000fea000383ffff */
.L_x_64:
[----:B------:R-:W-:-:S07]  /*c3e0*/  MOV R0, UR4 ;  /* 0x0000000400007c02 */ /* 0x000fce0008000f00 */
.L_x_178:
[----:B-1----:R1:W2:Y:S02]  /*c3f0*/  SYNCS.PHASECHK.TRANS64.TRYWAIT P0, [R0+URZ+0x140], R3 ;  /* 0x00014003000075a7 */ /* 0x0022a400080011ff */
[----:B--2---:R-:W-:Y:S05]  /*c400*/  @!P0 NANOSLEEP.SYNCS 0x989680 ;  /* 0x009896800000895d */ /* 0x004fea0003900000 */
[----:B------:R-:W2:Y:S02]  /*c410*/  @!P0 SYNCS.PHASECHK.TRANS64 P0, [R0+URZ+0x140], R3 ;  /* 0x00014003000085a7 */ /* 0x000ea400080010ff */
[----:B--2---:R-:W-:Y:S05]  /*c420*/  @!P0 BRA `(.L_x_178) ;  /* 0xfffffffc00f08947 */ /* 0x004fea000383ffff */
[----:B------:R-:W-:Y:S05]  /*c430*/  BRA `(.L_x_63) ;  /* 0xffffff7000107947 */ /* 0x000fea000383ffff */
.L_x_71:
[----:B-1----:R1:W2:Y:S02]  /*c440*/  SYNCS.PHASECHK.TRANS64.TRYWAIT P1, [R0+URZ+0x130], R5 ;  /* 0x00013005000075a7 */ /* 0x0022a400080211ff */
[----:B--2---:R-:W-:Y:S05]  /*c450*/  @!P1 NANOSLEEP.SYNCS 0x989680 ;  /* 0x009896800000995d */ /* 0x004fea0003900000 */
[----:B------:R-:W2:Y:S02]  /*c460*/  @!P1 SYNCS.PHASECHK.TRANS64 P1, [R0+URZ+0x130], R5 ;  /* 0x00013005000095a7 */ /* 0x000ea400080210ff */
[----:B--2---:R-:W-:Y:S05]  /*c470*/  @!P1 BRA `(.L_x_71) ;  /* 0xfffffffc00f09947 */ /* 0x004fea000383ffff */
[----:B------:R-:W-:Y:S05]  /*c480*/  BRA `(.L_x_179) ;  /* 0xffffff7400707947 */ /* 0x000fea000383ffff */
.L_x_72:
[----:B------:R-:W-:-:S07]  /*c490*/  MOV R3, UR18 ;  /* 0x0000001200037c02 */ /* 0x000fce0008000f00 */
.L_x_180:
[----:B-1----:R1:W2:Y:S02]  /*c4a0*/  SYNCS.PHASECHK.TRANS64.TRYWAIT P0, [R3+URZ+0x160], R0 ;  /* 0x00016000030075a7 */ /* 0x0022a400080011ff */
[----:B--2---:R-:W-:Y:S05]  /*c4b0*/  @!P0 NANOSLEEP.SYNCS 0x989680 ;  /* 0x009896800000895d */ /* 0x004fea0003900000 */
[----:B------:R-:W2:Y:S02]  /*c4c0*/  @!P0 SYNCS.PHASECHK.TRANS64 P0, [R3+URZ+0x160], R0 ;  /* 0x00016000030085a7 */ /* 0x000ea400080010ff */
[----:B--2---:R-:W-:Y:S05]  /*c4d0*/  @!P0 BRA `(.L_x_180) ;  /* 0xfffffffc00f08947 */ /* 0x004fea000383ffff */
[----:B------:R-:W-:Y:S05]  /*c4e0*/  BRA `(.L_x_181) ;  /* 0xffffff7400a47947 */ /* 0x000fea000383ffff */
.L_x_75:
[----:B------:R-:W-:Y:S07]  /*c4f0*/  MOV R0, UR6 ;  /* 0x0000000600007c02 */ /* 0x000fee0008000f00 */
.L_x_182:
[----:B-1----:R1:W2:Y:S02]  /*c500*/  SYNCS.PHASECHK.TRANS64.TRYWAIT P0, [R0+URZ], R3 ;  /* 0x00000003000075a7 */ /* 0x0022a400080011ff */
[----:B--2---:R-:W-:Y:S05]  /*c510*/  @!P0 NANOSLEEP.SYNCS 0x989680 ;  /* 0x009896800000895d */ /* 0x004fea0003900000 */
[----:B------:R-:W2:Y:S02]  /*c520*/  @!P0 SYNCS.PHASECHK.TRANS64 P0, [R0+URZ], R3 ;  /* 0x00000003000085a7 */ /* 0x000ea400080010ff */
[----:B--2---:R-:W-:Y:S05]  /*c530*/  @!P0 BRA `(.L_x_182) ;  /* 0xfffffffc00f08947 */ /* 0x004fea000383ffff */
[----:B------:R-:W-:Y:S05]  /*c540*/  BRA `(.L_x_74) ;  /* 0xffffff7400c47947 */ /* 0x000fea000383ffff */
.L_x_78:
[----:B------:R-:W-:-:S07]  /*c550*/  MOV R0, UR4 ;  /* 0x0000000400007c02 */ /* 0x000fce0008000f00 */
.L_x_183:
[----:B--2---:R2:W4:Y:S02]  /*c560*/  SYNCS.PHASECHK.TRANS64.TRYWAIT P0, [R0+URZ], R3 ;  /* 0x00000003000075a7 */ /* 0x00452400080011ff */
[----:B----4-:R-:W-:Y:S05]  /*c570*/  @!P0 NANOSLEEP.SYNCS 0x989680 ;  /* 0x009896800000895d */ /* 0x010fea0003900000 */
[----:B------:R-:W4:Y:S02]  /*c580*/  @!P0 SYNCS.PHASECHK.TRANS64 P0, [R0+URZ], R3 ;  /* 0x00000003000085a7 */ /* 0x000f2400080010ff */
[----:B----4-:R-:W-:Y:S05]  /*c590*/  @!P0 BRA `(.L_x_183) ;  /* 0xfffffffc00f08947 */ /* 0x010fea000383ffff */
[----:B------:R-:W-:Y:S05]  /*c5a0*/  BRA `(.L_x_184) ;  /* 0xffffff7800647947 */ /* 0x000fea000383ffff */
.L_x_79:
[----:B------:R-:W-:-:S07]  /*c5b0*/  MOV R0, UR4 ;  /* 0x0000000400007c02 */ /* 0x000fce0008000f00 */
.L_x_185:
[----:B-1----:R1:W2:Y:S02]  /*c5c0*/  SYNCS.PHASECHK.TRANS64.TRYWAIT P0, [R0+URZ], R3 ;  /* 0x00000003000075a7 */ /* 0x0022a400080011ff */
[----:B--2---:R-:W-:Y:S05]  /*c5d0*/  @!P0 NANOSLEEP.SYNCS 0x989680 ;  /* 0x009896800000895d */ /* 0x004fea0003900000 */
[----:B------:R-:W2:Y:S02]  /*c5e0*/  @!P0 SYNCS.PHASECHK.TRANS64 P0, [R0+URZ], R3 ;  /* 0x00000003000085a7 */ /* 0x000ea400080010ff */
[----:B--2---:R-:W-:Y:S05]  /*c5f0*/  @!P0 BRA `(.L_x_185) ;  /* 0xfffffffc00f08947 */ /* 0x004fea000383ffff */
[----:B------:R-:W-:Y:S05]  /*c600*/  BRA `(.L_x_186) ;  /* 0xffffff7800707947 */ /* 0x000fea000383ffff */
.L_x_84:
[----:B--2---:R2:W3:Y:S02]  /*c610*/  SYNCS.PHASECHK.TRANS64.TRYWAIT P0, [R12+URZ+0x130], R9 ;  /* 0x000130090c0075a7 */ /* 0x0044e400080011ff */
[----:B---3--:R-:W-:Y:S05]  /*c620*/  @!P0 NANOSLEEP.SYNCS 0x989680 ;  /* 0x009896800000895d */ /* 0x008fea0003900000 */
[----:B------:R-:W3:Y:S02]  /*c630*/  @!P0 SYNCS.PHASECHK.TRANS64 P0, [R12+URZ+0x130], R9 ;  /* 0x000130090c0085a7 */ /* 0x000ee400080010ff */
[----:B---3--:R-:W-:Y:S05]  /*c640*/  @!P0 BRA `(.L_x_84) ;  /* 0xfffffffc00f08947 */ /* 0x008fea000383ffff */
[----:B------:R-:W-:Y:S05]  /*c650*/  BRA `(.L_x_187) ;  /* 0xffffff7c00a07947 */ /* 0x000fea000383ffff */
.L_x_87:
[----:B------:R-:W-:Y:S07]  /*c660*/  MOV R0, UR21 ;  /* 0x0000001500007c02 */ /* 0x000fee0008000f00 */
.L_x_188:
[----:B--2---:R2:W3:Y:S02]  /*c670*/  SYNCS.PHASECHK.TRANS64.TRYWAIT P2, [R0+URZ+0x128], R11 ;  /* 0x0001280b000075a7 */ /* 0x0044e400080411ff */
[----:B---3--:R-:W-:Y:S05]  /*c680*/  @!P2 NANOSLEEP.SYNCS 0x989680 ;  /* 0x009896800000a95d */ /* 0x008fea0003900000 */
[----:B------:R-:W3:Y:S02]  /*c690*/  @!P2 SYNCS.PHASECHK.TRANS64 P2, [R0+URZ+0x128], R11 ;  /* 0x0001280b0000a5a7 */ /* 0x000ee400080410ff */
[----:B---3--:R-:W-:Y:S05]  /*c6a0*/  @!P2 BRA `(.L_x_188) ;  /* 0xfffffffc00f0a947 */ /* 0x008fea000383ffff */
[----:B------:R-:W-:Y:S05]  /*c6b0*/  BRA `(.L_x_86) ;  /* 0xffffff8400087947 */ /* 0x000fea000383ffff */
.L_x_90:
[----:B--2---:R-:W-:Y:S07]  /*c6c0*/  MOV R0, UR21 ;  /* 0x0000001500007c02 */ /* 0x004fee0008000f00 */
.L_x_189:
[----:B--2---:R2:W3:Y:S02]  /*c6d0*/  SYNCS.PHASECHK.TRANS64.TRYWAIT P0, [R0+URZ+0x100], R9 ;  /* 0x00010009000075a7 */ /* 0x0044e400080011ff */
[----:B---3--:R-:W-:Y:S05]  /*c6e0*/  @!P0 NANOSLEEP.SYNCS 0x989680 ;  /* 0x009896800000895d */ /* 0x008fea0003900000 */
[----:B------:R-:W3:Y:S02]  /*c6f0*/  @!P0 SYNCS.PHASECHK.TRANS64 P0, [R0+URZ+0x100], R9 ;  /* 0x00010009000085a7 */ /* 0x000ee400080010ff */
[----:B---3--:R-:W-:Y:S05]  /*c700*/  @!P0 BRA `(.L_x_189) ;  /* 0xfffffffc00f08947 */ /* 0x008fea000383ffff */
[----:B------:R-:W-:Y:S05]  /*c710*/  BRA `(.L_x_190) ;  /* 0xffffff8400647947 */ /* 0x000fea000383ffff */
.L_x_91:
[----:B------:R-:W-:Y:S07]  /*c720*/  MOV R0, UR21 ;  /* 0x0000001500007c02 */ /* 0x000fee0008000f00 */
.L_x_191:
[----:B--2---:R2:W3:Y:S02]  /*c730*/  SYNCS.PHASECHK.TRANS64.TRYWAIT P0, [R0+URZ+0x108], R9 ;  /* 0x00010809000075a7 */ /* 0x0044e400080011ff */
[----:B---3--:R-:W-:Y:S05]  /*c740*/  @!P0 NANOSLEEP.SYNCS 0x989680 ;  /* 0x009896800000895d */ /* 0x008fea0003900000 */
[----:B------:R-:W3:Y:S02]  /*c750*/  @!P0 SYNCS.PHASECHK.TRANS64 P0, [R0+URZ+0x108], R9 ;  /* 0x00010809000085a7 */ /* 0x000ee400080010ff */
[----:B---3--:R-:W-:Y:S05]  /*c760*/  @!P0 BRA `(.L_x_191) ;  /* 0xfffffffc00f08947 */ /* 0x008fea000383ffff */
[----:B------:R-:W-:Y:S05]  /*c770*/  BRA `(.L_x_192) ;  /* 0xffffff84009c7947 */ /* 0x000fea000383ffff */
.L_x_92:
[----:B------:R-:W-:Y:S07]  /*c780*/  MOV R0, UR21 ;  /* 0x0000001500007c02 */ /* 0x000fee0008000f00 */
.L_x_193:
[----:B--2---:R2:W3:Y:S02]  /*c790*/  SYNCS.PHASECHK.TRANS64.TRYWAIT P0, [R0+URZ+0x110], R9 ;  /* 0x00011009000075a7 */ /* 0x0044e400080011ff */
[----:B---3--:R-:W-:Y:S05]  /*c7a0*/  @!P0 NANOSLEEP.SYNCS 0x989680 ;  /* 0x009896800000895d */ /* 0x008fea0003900000 */
[----:B------:R-:W3:Y:S02]  /*c7b0*/  @!P0 SYNCS.PHASECHK.TRANS64 P0, [R0+URZ+0x110], R9 ;  /* 0x00011009000085a7 */ /* 0x000ee400080010ff */
[----:B---3--:R-:W-:Y:S05]  /*c7c0*/  @!P0 BRA `(.L_x_193) ;  /* 0xfffffffc00f08947 */ /* 0x008fea000383ffff */
[----:B------:R-:W-:Y:S05]  /*c7d0*/  BRA `(.L_x_194) ;  /* 0xffffff8400e07947 */ /* 0x000fea000383ffff */
.L_x_93:
[----:B------:R-:W-:Y:S07]  /*c7e0*/  MOV R0, UR21 ;  /* 0x0000001500007c02 */ /* 0x000fee0008000f00 */
.L_x_195:
[----:B--2---:R2:W3:Y:S02]  /*c7f0*/  SYNCS.PHASECHK.TRANS64.TRYWAIT P0, [R0+URZ+0x118], R9 ;  /* 0x00011809000075a7 */ /* 0x0044e400080011ff */
[----:B---3--:R-:W-:Y:S05]  /*c800*/  @!P0 NANOSLEEP.SYNCS 0x989680 ;  /* 0x009896800000895d */ /* 0x008fea0003900000 */
[----:B------:R-:W3:Y:S02]  /*c810*/  @!P0 SYNCS.PHASECHK.TRANS64 P0, [R0+URZ+0x118], R9 ;  /* 0x00011809000085a7 */ /* 0x000ee400080010ff */
[----:B---3--:R-:W-:Y:S05]  /*c820*/  @!P0 BRA `(.L_x_195) ;  /* 0xfffffffc00f08947 */ /* 0x008fea000383ffff */
[----:B------:R-:W-:Y:S05]  /*c830*/  BRA `(.L_x_196) ;  /* 0xffffff8800207947 */ /* 0x000fea000383ffff */
.L_x_95:
[----:B------:R-:W-:-:S07]  /*c840*/  MOV R0, UR21 ;  /* 0x0000001500007c02 */ /* 0x000fce0008000f00 */
.L_x_197:
[----:B---3--:R3:W4:Y:S02]  /*c850*/  SYNCS.PHASECHK.TRANS64.TRYWAIT P0, [R0+URZ+0x100], R3 ;  /* 0x00010003000075a7 */ /* 0x00872400080011ff */
[----:B----4-:R-:W-:Y:S05]  /*c860*/  @!P0 NANOSLEEP.SYNCS 0x989680 ;  /* 0x009896800000895d */ /* 0x010fea0003900000 */
[----:B------:R-:W4:Y:S02]  /*c870*/  @!P0 SYNCS.PHASECHK.TRANS64 P0, [R0+URZ+0x100], R3 ;  /* 0x00010003000085a7 */ /* 0x000f2400080010ff */
[----:B----4-:R-:W-:Y:S05]  /*c880*/  @!P0 BRA `(.L_x_197) ;  /* 0xfffffffc00f08947 */ /* 0x010fea000383ffff */
[----:B------:R-:W-:Y:S05]  /*c890*/  BRA `(.L_x_198) ;  /* 0xffffff8800947947 */ /* 0x000fea000383ffff */
.L_x_96:
[----:B---3--:R-:W-:-:S07]  /*c8a0*/  MOV R0, UR21 ;  /* 0x0000001500007c02 */ /* 0x008fce0008000f00 */
.L_x_199:
[----:B---3--:R3:W4:Y:S02]  /*c8b0*/  SYNCS.PHASECHK.TRANS64.TRYWAIT P0, [R0+URZ+0x108], R3 ;  /* 0x00010803000075a7 */ /* 0x00872400080011ff */
[----:B----4-:R-:W-:Y:S05]  /*c8c0*/  @!P0 NANOSLEEP.SYNCS 0x989680 ;  /* 0x009896800000895d */ /* 0x010fea0003900000 */
[----:B------:R-:W4:Y:S02]  /*c8d0*/  @!P0 SYNCS.PHASECHK.TRANS64 P0, [R0+URZ+0x108], R3 ;  /* 0x00010803000085a7 */ /* 0x000f2400080010ff */
[----:B----4-:R-:W-:Y:S05]  /*c8e0*/  @!P0 BRA `(.L_x_199) ;  /* 0xfffffffc00f08947 */ /* 0x010fea000383ffff */
[----:B------:R-:W-:Y:S05]  /*c8f0*/  BRA `(.L_x_200) ;  /* 0xffffff8800847947 */ /* 0x000fea000383ffff */
.L_x_97:
[----:B---3--:R-:W-:-:S07]  /*c900*/  MOV R0, UR21 ;  /* 0x0000001500007c02 */ /* 0x008fce0008000f00 */
.L_x_201:
[----:B---3--:R3:W4:Y:S02]  /*c910*/  SYNCS.PHASECHK.TRANS64.TRYWAIT P0, [R0+URZ+0x110], R3 ;  /* 0x00011003000075a7 */ /* 0x00872400080011ff */
[----:B----4-:R-:W-:Y:S05]  /*c920*/  @!P0 NANOSLEEP.SYNCS 0x989680 ;  /* 0x009896800000895d */ /* 0x010fea0003900000 */
[----:B------:R-:W4:Y:S02]  /*c930*/  @!P0 SYNCS.PHASECHK.TRANS64 P0, [R0+URZ+0x110], R3 ;  /* 0x00011003000085a7 */ /* 0x000f2400080010ff */
[----:B----4-:R-:W-:Y:S05]  /*c940*/  @!P0 BRA `(.L_x_201) ;  /* 0xfffffffc00f08947 */ /* 0x010fea000383ffff */
[----:B------:R-:W-:Y:S05]  /*c950*/  BRA `(.L_x_202) ;  /* 0xffffff8800747947 */ /* 0x000fea000383ffff */
.L_x_99:
[----:B-1----:R1:W2:Y:S02]  /*c960*/  SYNCS.PHASECHK.TRANS64.TRYWAIT P0, [R3+URZ+0x130], R0 ;  /* 0x00013000030075a7 */ /* 0x0022a400080011ff */
[----:B--2---:R-:W-:Y:S05]  /*c970*/  @!P0 NANOSLEEP.SYNCS 0x989680 ;  /* 0x009896800000895d */ /* 0x004fea0003900000 */
[----:B------:R-:W2:Y:S02]  /*c980*/  @!P0 SYNCS.PHASECHK.TRANS64 P0, [R3+URZ+0x130], R0 ;  /* 0x00013000030085a7 */ /* 0x000ea400080010ff */
[----:B--2---:R-:W-:Y:S05]  /*c990*/  @!P0 BRA `(.L_x_99) ;  /* 0xfffffffc00f08947 */ /* 0x004fea000383ffff */
[----:B------:R-:W-:Y:S05]  /*c9a0*/  BRA `(.L_x_203) ;  /* 0xffffff8c00407947 */ /* 0x000fea000383ffff */
.L_x_110:
[----:B--2---:R2:W1:Y:S02]  /*c9b0*/  SYNCS.PHASECHK.TRANS64.TRYWAIT P1, [R3+URZ+0xe0], R2 ;  /* 0x0000e002030075a7 */ /* 0x00446400080211ff */
[----:B-1----:R-:W-:Y:S05]  /*c9c0*/  @!P1 NANOSLEEP.SYNCS 0x989680 ;  /* 0x009896800000995d */ /* 0x002fea0003900000 */
[----:B------:R-:W1:Y:S02]  /*c9d0*/  @!P1 SYNCS.PHASECHK.TRANS64 P1, [R3+URZ+0xe0], R2 ;  /* 0x0000e002030095a7 */ /* 0x000e6400080210ff */
[----:B-1----:R-:W-:Y:S05]  /*c9e0*/  @!P1 BRA `(.L_x_110) ;  /* 0xfffffffc00f09947 */ /* 0x002fea000383ffff */
[----:B------:R-:W-:Y:S05]  /*c9f0*/  BRA `(.L_x_109) ;  /* 0xffffff9800c47947 */ /* 0x000fea000383ffff */
.L_x_112:
[----:B--2---:R2:W4:Y:S02]  /*ca00*/  SYNCS.PHASECHK.TRANS64.TRYWAIT P0, [R177+URZ+0x150], R4 ;  /* 0x00015004b10075a7 */ /* 0x00452400080011ff */
[----:B----4-:R-:W-:Y:S05]  /*ca10*/  @!P0 NANOSLEEP.SYNCS 0x989680 ;  /* 0x009896800000895d */ /* 0x010fea0003900000 */
[----:B------:R-:W4:Y:S02]  /*ca20*/  @!P0 SYNCS.PHASECHK.TRANS64 P0, [R177+URZ+0x150], R4 ;  /* 0x00015004b10085a7 */ /* 0x000f2400080010ff */
[----:B----4-:R-:W-:Y:S05]  /*ca30*/  @!P0 BRA `(.L_x_112) ;  /* 0xfffffffc00f08947 */ /* 0x010fea000383ffff */
[----:B------:R-:W-:Y:S05]  /*ca40*/  BRA `(.L_x_111) ;  /* 0xffffff9c001c7947 */ /* 0x000fea000383ffff */
.L_x_121:
[----:B---3--:R3:W4:Y:S02]  /*ca50*/  SYNCS.PHASECHK.TRANS64.TRYWAIT P0, [R190+URZ+0xe0], R5 ;  /* 0x0000e005be0075a7 */ /* 0x00872400080011ff */
[----:B----4-:R-:W-:Y:S05]  /*ca60*/  @!P0 NANOSLEEP.SYNCS 0x989680 ;  /* 0x009896800000895d */ /* 0x010fea0003900000 */
[----:B------:R-:W4:Y:S02]  /*ca70*/  @!P0 SYNCS.PHASECHK.TRANS64 P0, [R190+URZ+0xe0], R5 ;  /* 0x0000e005be0085a7 */ /* 0x000f2400080010ff */
[----:B----4-:R-:W-:Y:S05]  /*ca80*/  @!P0 BRA `(.L_x_121) ;  /* 0xfffffffc00f08947 */ /* 0x010fea000383ffff */
[----:B------:R-:W-:Y:S05]  /*ca90*/  BRA `(.L_x_120) ;  /* 0xffffffb0002c7947 */ /* 0x000fea000383ffff */
.L_x_130:
[----:B---3--:R3:W4:Y:S02]  /*caa0*/  SYNCS.PHASECHK.TRANS64.TRYWAIT P0, [R0+URZ+0xe0], R7 ;  /* 0x0000e007000075a7 */ /* 0x00872400080011ff */
[----:B----4-:R-:W-:Y:S05]  /*cab0*/  @!P0 NANOSLEEP.SYNCS 0x989680 ;  /* 0x009896800000895d */ /* 0x010fea0003900000 */
[----:B------:R-:W4:Y:S02]  /*cac0*/  @!P0 SYNCS.PHASECHK.TRANS64 P0, [R0+URZ+0xe0], R7 ;  /* 0x0000e007000085a7 */ /* 0x000f2400080010ff */
[----:B----4-:R-:W-:Y:S05]  /*cad0*/  @!P0 BRA `(.L_x_130) ;  /* 0xfffffffc00f08947 */ /* 0x010fea000383ffff */
[----:B------:R-:W-:Y:S05]  /*cae0*/  BRA `(.L_x_129) ;  /* 0xffffffc400847947 */ /* 0x000fea000383ffff */
.L_x_139:
[----:B---3--:R3:W4:Y:S02]  /*caf0*/  SYNCS.PHASECHK.TRANS64.TRYWAIT P0, [R0+URZ+0xe0], R5 ;  /* 0x0000e005000075a7 */ /* 0x00872400080011ff */
[----:B----4-:R-:W-:Y:S05]  /*cb00*/  @!P0 NANOSLEEP.SYNCS 0x989680 ;  /* 0x009896800000895d */ /* 0x010fea0003900000 */
[----:B------:R-:W4:Y:S02]  /*cb10*/  @!P0 SYNCS.PHASECHK.TRANS64 P0, [R0+URZ+0xe0], R5 ;  /* 0x0000e005000085a7 */ /* 0x000f2400080010ff */
[----:B----4-:R-:W-:Y:S05]  /*cb20*/  @!P0 BRA `(.L_x_139) ;  /* 0xfffffffc00f08947 */ /* 0x010fea000383ffff */
[----:B------:R-:W-:Y:S05]  /*cb30*/  BRA `(.L_x_138) ;  /* 0xffffffd800e87947 */ /* 0x000fea000383ffff */
        .weak           $__internal_0_$__cuda_sm10x_tcgen05_guardrail_trap_col_being_dealloced_not_returned_by_alloc
        .type           $__internal_0_$__cuda_sm10x_tcgen05_guardrail_trap_col_being_dealloced_not_returned_by_alloc,@function
        .size           $__internal_0_$__cuda_sm10x_tcgen05_guardrail_trap_col_being_dealloced_not_returned_by_alloc,($__internal_1_$__cuda_sm10x_tcgen05_guardrail_trap_phase_invalid_during_alloc - $__internal_0_$__cuda_sm10x_tcgen05_guardrail_trap_col_being_dealloced_not_returned_by_alloc)
$__internal_0_$__cuda_sm10x_tcgen05_guardrail_trap_col_being_dealloced_not_returned_by_alloc:
[----:B------:R-:W-:Y:S05]  /*cb40*/  BPT.TRAP 0x1 ;  /* 0x000000040000795c */ /* 0x000fea0000300000 */
[----:B------:R-:W-:-:S04]  /*cb50*/  HFMA2 R3, -RZ, RZ, 0, 0 ;  /* 0x00000000ff037431 */ /* 0x000fc800000001ff */
[----:B------:R-:W-:Y:S05]  /*cb60*/  RET.REL.NODEC R2 `(_ZN7cutlass13device_kernelINS_4gemm6kernel13GemmUniversalIN4cute5tupleIJiiiiEEENS1_10collective13CollectiveMmaINS1_35MainloopSm100TmaUmmaWarpSpecializedILi14ELi2ELi2ENS5_IJNS4_1CILi1EEENSA_ILi2EEESB_EEEEENS5_IJNSA_ILi128EEENSA_ILi256EEENSA_ILi32EEEEEENS_12float_e4m3_tENS5_IJlSB_lEEESJ_SK_NS4_8TiledMMAINS4_8MMA_AtomIJNS4_10MMA_TraitsINS4_19SM100_MMA_F8F6F4_SSEJSJ_SJ_fSF_SG_NS4_17integral_constantINS4_4UMMA5MajorELSR_0EEESS_NSP_INSQ_7ScaleInELST_0EEESU_EEEEEENS4_6LayoutINS5_IJSB_SB_SB_EEENS5_IJNSA_ILi0EEESZ_SZ_EEEEENS5_IJNS4_10UnderscoreES12_S12_EEEEENS4_23SM90_TMA_LOAD_MULTICASTENS4_14ComposedLayoutINS4_7SwizzleILi1ELi4ELi3EEENS4_18smem_ptr_flag_bitsILi8EEENSX_INS5_IJNSA_ILi8EEESH_EEENS5_IJSH_SB_EEEEEEEvNS4_8identityENS4_13SM90_TMA_LOADES1F_vS1G_EENS_8epilogue10collective18CollectiveEpilogueINS1J_23Sm100TmaWarpSpecializedILi4ELi2ELi64ELb0ELb0EEEJSI_NS5_IJNSX_ISF_SB_EENSX_INSA_ILi64EEESB_EEEEESJ_SK_SJ_SK_NS1J_6fusion15FusionCallbacksIS1N_NS1S_17LinearCombinationISJ_fSJ_fLNS_15FloatRoundStyleE2EEESI_S1R_JEEENS4_5SM1004TMEM4LOAD26SM100_TMEM_LOAD_32dp32b64xES1H_NS16_INS17_ILi2ELi4ELi3EEES1A_NSX_INS5_IJS1B_S1P_EEENS5_IJS1P_SB_EEEEEEENS4_39AutoVectorizingCopyWithAssumedAlignmentILi128EEENS4_14SM90_TMA_STOREES26_S28_S28_EEEvvEEEEvNT_6ParamsE) ;  /* 0xffffff3402247950 */ /* 0x000fea0003c3ffff */
        .weak           $__internal_1_$__cuda_sm10x_tcgen05_guardrail_trap_phase_invalid_during_alloc
        .type           $__internal_1_$__cuda_sm10x_tcgen05_guardrail_trap_phase_invalid_during_alloc,@function
        .size           $__internal_1_$__cuda_sm10x_tcgen05_guardrail_trap_phase_invalid_during_alloc,($__internal_2_$__cuda_sm10x_tcgen05_guardrail_trap_unallocated_columns_being_dealloced - $__internal_1_$__cuda_sm10x_tcgen05_guardrail_trap_phase_invalid_during_alloc)
$__internal_1_$__cuda_sm10x_tcgen05_guardrail_trap_phase_invalid_during_alloc:
[----:B------:R-:W-:Y:S05]  /*cb70*/  BPT.TRAP 0x1 ;  /* 0x000000040000795c */ /* 0x000fea0000300000 */
[----:B------:R-:W-:-:S04]  /*cb80*/  MOV R5, 0x0 ;  /* 0x0000000000057802 */ /* 0x000fc80000000f00 */
[----:B------:R-:W-:Y:S05]  /*cb90*/  RET.REL.NODEC R4 `(_ZN7cutlass13device_kernelINS_4gemm6kernel13GemmUniversalIN4cute5tupleIJiiiiEEENS1_10collective13CollectiveMmaINS1_35MainloopSm100TmaUmmaWarpSpecializedILi14ELi2ELi2ENS5_IJNS4_1CILi1EEENSA_ILi2EEESB_EEEEENS5_IJNSA_ILi128EEENSA_ILi256EEENSA_ILi32EEEEEENS_12float_e4m3_tENS5_IJlSB_lEEESJ_SK_NS4_8TiledMMAINS4_8MMA_AtomIJNS4_10MMA_TraitsINS4_19SM100_MMA_F8F6F4_SSEJSJ_SJ_fSF_SG_NS4_17integral_constantINS4_4UMMA5MajorELSR_0EEESS_NSP_INSQ_7ScaleInELST_0EEESU_EEEEEENS4_6LayoutINS5_IJSB_SB_SB_EEENS5_IJNSA_ILi0EEESZ_SZ_EEEEENS5_IJNS4_10UnderscoreES12_S12_EEEEENS4_23SM90_TMA_LOAD_MULTICASTENS4_14ComposedLayoutINS4_7SwizzleILi1ELi4ELi3EEENS4_18smem_ptr_flag_bitsILi8EEENSX_INS5_IJNSA_ILi8EEESH_EEENS5_IJSH_SB_EEEEEEEvNS4_8identityENS4_13SM90_TMA_LOADES1F_vS1G_EENS_8epilogue10collective18CollectiveEpilogueINS1J_23Sm100TmaWarpSpecializedILi4ELi2ELi64ELb0ELb0EEEJSI_NS5_IJNSX_ISF_SB_EENSX_INSA_ILi64EEESB_EEEEESJ_SK_SJ_SK_NS1J_6fusion15FusionCallbacksIS1N_NS1S_17LinearCombinationISJ_fSJ_fLNS_15FloatRoundStyleE2EEESI_S1R_JEEENS4_5SM1004TMEM4LOAD26SM100_TMEM_LOAD_32dp32b64xES1H_NS16_INS17_ILi2ELi4ELi3EEES1A_NSX_INS5_IJS1B_S1P_EEENS5_IJS1P_SB_EEEEEEENS4_39AutoVectorizingCopyWithAssumedAlignmentILi128EEENS4_14SM90_TMA_STOREES26_S28_S28_EEEvvEEEEvNT_6ParamsE) ;  /* 0xffffff3404187950 */ /* 0x000fea0003c3ffff */
        .weak           $__internal_2_$__cuda_sm10x_tcgen05_guardrail_trap_unallocated_columns_being_dealloced
        .type           $__internal_2_$__cuda_sm10x_tcgen05_guardrail_trap_unallocated_columns_being_dealloced,@function
        .size           $__internal_2_$__cuda_sm10x_tcgen05_guardrail_trap_unallocated_columns_being_dealloced,(.L_x_205 - $__internal_2_$__cuda_sm10x_tcgen05_guardrail_trap_unallocated_columns_being_dealloced)
$__internal_2_$__cuda_sm10x_tcgen05_guardrail_trap_unallocated_columns_being_dealloced:
[----:B------:R-:W-:Y:S05]  /*cba0*/  BPT.TRAP 0x1 ;  /* 0x000000040000795c */ /* 0x000fea0000300000 */
[----:B------:R-:W-:-:S04]  /*cbb0*/  HFMA2 R3, -RZ, RZ, 0, 0 ;  /* 0x00000000ff037431 */ /* 0x000fc800000001ff */
[----:B------:R-:W-:Y:S05]  /*cbc0*/  RET.REL.NODEC R2 `(_ZN7cutlass13device_kernelINS_4gemm6kernel13GemmUniversalIN4cute5tupleIJiiiiEEENS1_10collective13CollectiveMmaINS1_35MainloopSm100TmaUmmaWarpSpecializedILi14ELi2ELi2ENS5_IJNS4_1CILi1EEENSA_ILi2EEESB_EEEEENS5_IJNSA_ILi128EEENSA_ILi256EEENSA_ILi32EEEEEENS_12float_e4m3_tENS5_IJlSB_lEEESJ_SK_NS4_8TiledMMAINS4_8MMA_AtomIJNS4_10MMA_TraitsINS4_19SM100_MMA_F8F6F4_SSEJSJ_SJ_fSF_SG_NS4_17integral_constantINS4_4UMMA5MajorELSR_0EEESS_NSP_INSQ_7ScaleInELST_0EEESU_EEEEEENS4_6LayoutINS5_IJSB_SB_SB_EEENS5_IJNSA_ILi0EEESZ_SZ_EEEEENS5_IJNS4_10UnderscoreES12_S12_EEEEENS4_23SM90_TMA_LOAD_MULTICASTENS4_14ComposedLayoutINS4_7SwizzleILi1ELi4ELi3EEENS4_18smem_ptr_flag_bitsILi8EEENSX_INS5_IJNSA_ILi8EEESH_EEENS5_IJSH_SB_EEEEEEEvNS4_8identityENS4_13SM90_TMA_LOADES1F_vS1G_EENS_8epilogue10collective18CollectiveEpilogueINS1J_23Sm100TmaWarpSpecializedILi4ELi2ELi64ELb0ELb0EEEJSI_NS5_IJNSX_ISF_SB_EENSX_INSA_ILi64EEESB_EEEEESJ_SK_SJ_SK_NS1J_6fusion15FusionCallbacksIS1N_NS1S_17LinearCombinationISJ_fSJ_fLNS_15FloatRoundStyleE2EEESI_S1R_JEEENS4_5SM1004TMEM4LOAD26SM100_TMEM_LOAD_32dp32b64xES1H_NS16_INS17_ILi2ELi4ELi3EEES1A_NSX_INS5_IJS1B_S1P_EEENS5_IJS1P_SB_EEEEEEENS4_39AutoVectorizingCopyWithAssumedAlignmentILi128EEENS4_14SM90_TMA_STOREES26_S28_S28_EEEvvEEEEvNT_6ParamsE) ;  /* 0xffffff34020c7950 */ /* 0x000fea0003c3ffff */
.L_x_204:
[----:B------:R-:W-:-:S00]  /*cbd0*/  BRA `(.L_x_204) ;  /* 0xfffffffc00fc7947 */ /* 0x000fc0000383ffff */
[----:B------:R-:W-:-:S00]  /*cbe0*/  NOP ;  /* 0x0000000000007918 */ /* 0x000fc00000000000 */
        /* <DEDUP_REMOVED lines=9> */
.L_x_205:


//--------------------- .nv.global.init           --------------------------
	.section	.nv.global.init,"aw",@progbits
.nv.global.init:
	.type		$str$27,@object
	.size		$str$27,($str$28 - $str$27)
$str$27:
        /*0000*/ 	.byte	0x28, 0x61, 0x64, 0x64, 0x72, 0x65, 0x73, 0x73, 0x20, 0x26, 0x20, 0x6d, 0x61, 0x73, 0x6b, 0x29
        /*0010*/ 	.byte	0x20, 0x3d, 0x3d, 0x20, 0x30, 0x00
	.type		$str$28,@object
	.size		$str$28,($str$26 - $str$28)
$str$28:
        /*0016*/ 	.byte	0x2f, 0x74, 0x6d, 0x70, 0x2f, 0x63, 0x75, 0x74, 0x6c, 0x61, 0x73, 0x73, 0x5f, 0x73, 0x77, 0x65
        /*0026*/ 	.byte	0x65, 0x70, 0x5f, 0x73, 0x72, 0x63, 0x2f, 0x69, 0x6e, 0x63, 0x6c, 0x75, 0x64, 0x65, 0x2f, 0x63
        /*0036*/ 	.byte	0x75, 0x74, 0x65, 0x2f, 0x70, 0x6f, 0x69, 0x6e, 0x74, 0x65, 0x72, 0x5f, 0x66, 0x6c, 0x61, 0x67
        /*0046*/ 	.byte	0x67, 0x65, 0x64, 0x2e, 0x68, 0x70, 0x70, 0x00
	.type		$str$26,@object
	.size		$str$26,($str$25 - $str$26)
$str$26:
        /*004e*/ 	.byte	0x2f, 0x74, 0x6d, 0x70, 0x2f, 0x63, 0x75, 0x74, 0x6c, 0x61, 0x73, 0x73, 0x5f, 0x73, 0x77, 0x65
        /*005e*/ 	.byte	0x65, 0x70, 0x5f, 0x73, 0x72, 0x63, 0x2f, 0x69, 0x6e, 0x63, 0x6c, 0x75, 0x64, 0x65, 0x2f, 0x63
        /*006e*/ 	.byte	0x75, 0x74, 0x65, 0x2f, 0x61, 0x74, 0x6f, 0x6d, 0x2f, 0x63, 0x6f, 0x70, 0x79, 0x5f, 0x74, 0x72
        /*007e*/ 	.byte	0x61, 0x69, 0x74, 0x73, 0x5f, 0x73, 0x6d, 0x31, 0x30, 0x30, 0x2e, 0x68, 0x70, 0x70, 0x00
	.type		$str$25,@object
	.size		$str$25,(__unnamed_1 - $str$25)
$str$25:
        /*008d*/ 	.byte	0x28, 0x28, 0x75, 0x69, 0x6e, 0x74, 0x33, 0x32, 0x5f, 0x74, 0x28, 0x74, 0x68, 0x72, 0x65, 0x61
        /*009d*/ 	.byte	0x64, 0x49, 0x64, 0x78, 0x2e, 0x78, 0x29, 0x20, 0x2f, 0x20, 0x33, 0x32, 0x29, 0x20, 0x25, 0x20
        /*00ad*/ 	.byte	0x34, 0x29, 0x20, 0x3d, 0x3d, 0x20, 0x28, 0x28, 0x28, 0x74, 0x6d, 0x65, 0x6d, 0x5f, 0x61, 0x64
        /*00bd*/ 	.byte	0x64, 0x72, 0x20, 0x3e, 0x3e, 0x20, 0x31, 0x36, 0x29, 0x20, 0x2f, 0x20, 0x33, 0x32, 0x29, 0x20
        /*00cd*/ 	.byte	0x25, 0x20, 0x34, 0x29, 0x00
	.type		__unnamed_1,@object
	.size		__unnamed_1,(__unnamed_2 - __unnamed_1)
__unnamed_1:
        /*00d2*/ 	.byte	0x61, 0x75, 0x74, 0x6f, 0x20, 0x63, 0x75, 0x74, 0x65, 0x3a, 0x3a, 0x61, 0x73, 0x5f, 0x70, 0x6f
        /* <DEDUP_REMOVED lines=24> */
        /*0262*/ 	.byte	0x43, 0x3c, 0x38, 0x31, 0x39, 0x32, 0x3e, 0x3e, 0x3e, 0x3e, 0x5d, 0x00
	.type		__unnamed_2,@object
	.size		__unnamed_2,(__unnamed_3 - __unnamed_2)
__unnamed_2:
        /* <DEDUP_REMOVED lines=26> */
	.type		__unnamed_3,@object
	.size		__unnamed_3,(.L_3 - __unnamed_3)
__unnamed_3:
        /* <DEDUP_REMOVED lines=42> */
        /*06aa*/ 	.byte	0x3e, 0x3e, 0x3e, 0x3e, 0x5d, 0x00
.L_3:


//--------------------- .nv.shared._ZN7cutlass13device_kernelINS_4gemm6kernel13GemmUniversalIN4cute5tupleIJiiiiEEENS1_10collective13CollectiveMmaINS1_35MainloopSm100TmaUmmaWarpSpecializedILi14ELi2ELi2ENS5_IJNS4_1CILi1EEENSA_ILi2EEESB_EEEEENS5_IJNSA_ILi128EEENSA_ILi256EEENSA_ILi32EEEEEENS_12float_e4m3_tENS5_IJlSB_lEEESJ_SK_NS4_8TiledMMAINS4_8MMA_AtomIJNS4_10MMA_TraitsINS4_19SM100_MMA_F8F6F4_SSEJSJ_SJ_fSF_SG_NS4_17integral_constantINS4_4UMMA5MajorELSR_0EEESS_NSP_INSQ_7ScaleInELST_0EEESU_EEEEEENS4_6LayoutINS5_IJSB_SB_SB_EEENS5_IJNSA_ILi0EEESZ_SZ_EEEEENS5_IJNS4_10UnderscoreES12_S12_EEEEENS4_23SM90_TMA_LOAD_MULTICASTENS4_14ComposedLayoutINS4_7SwizzleILi1ELi4ELi3EEENS4_18smem_ptr_flag_bitsILi8EEENSX_INS5_IJNSA_ILi8EEESH_EEENS5_IJSH_SB_EEEEEEEvNS4_8identityENS4_13SM90_TMA_LOADES1F_vS1G_EENS_8epilogue10collective18CollectiveEpilogueINS1J_23Sm100TmaWarpSpecializedILi4ELi2ELi64ELb0ELb0EEEJSI_NS5_IJNSX_ISF_SB_EENSX_INSA_ILi64EEESB_EEEEESJ_SK_SJ_SK_NS1J_6fusion15FusionCallbacksIS1N_NS1S_17LinearCombinationISJ_fSJ_fLNS_15FloatRoundStyleE2EEESI_S1R_JEEENS4_5SM1004TMEM4LOAD26SM100_TMEM_LOAD_32dp32b64xES1H_NS16_INS17_ILi2ELi4ELi3EEES1A_NSX_INS5_IJS1B_S1P_EEENS5_IJS1P_SB_EEEEEEENS4_39AutoVectorizingCopyWithAssumedAlignmentILi128EEENS4_14SM90_TMA_STOREES26_S28_S28_EEEvvEEEEvNT_6ParamsE --------------------------
	.section	.nv.shared._ZN7cutlass13device_kernelINS_4gemm6kernel13GemmUniversalIN4cute5tupleIJiiiiEEENS1_10collective13CollectiveMmaINS1_35MainloopSm100TmaUmmaWarpSpecializedILi14ELi2ELi2ENS5_IJNS4_1CILi1EEENSA_ILi2EEESB_EEEEENS5_IJNSA_ILi128EEENSA_ILi256EEENSA_ILi32EEEEEENS_12float_e4m3_tENS5_IJlSB_lEEESJ_SK_NS4_8TiledMMAINS4_8MMA_AtomIJNS4_10MMA_TraitsINS4_19SM100_MMA_F8F6F4_SSEJSJ_SJ_fSF_SG_NS4_17integral_constantINS4_4UMMA5MajorELSR_0EEESS_NSP_INSQ_7ScaleInELST_0EEESU_EEEEEENS4_6LayoutINS5_IJSB_SB_SB_EEENS5_IJNSA_ILi0EEESZ_SZ_EEEEENS5_IJNS4_10UnderscoreES12_S12_EEEEENS4_23SM90_TMA_LOAD_MULTICASTENS4_14ComposedLayoutINS4_7SwizzleILi1ELi4ELi3EEENS4_18smem_ptr_flag_bitsILi8EEENSX_INS5_IJNSA_ILi8EEESH_EEENS5_IJSH_SB_EEEEEEEvNS4_8identityENS4_13SM90_TMA_LOADES1F_vS1G_EENS_8epilogue10collective18CollectiveEpilogueINS1J_23Sm100TmaWarpSpecializedILi4ELi2ELi64ELb0ELb0EEEJSI_NS5_IJNSX_ISF_SB_EENSX_INSA_ILi64EEESB_EEEEESJ_SK_SJ_SK_NS1J_6fusion15FusionCallbacksIS1N_NS1S_17LinearCombinationISJ_fSJ_fLNS_15FloatRoundStyleE2EEESI_S1R_JEEENS4_5SM1004TMEM4LOAD26SM100_TMEM_LOAD_32dp32b64xES1H_NS16_INS17_ILi2ELi4ELi3EEES1A_NSX_INS5_IJS1B_S1P_EEENS5_IJS1P_SB_EEEEEEENS4_39AutoVectorizingCopyWithAssumedAlignmentILi128EEENS4_14SM90_TMA_STOREES26_S28_S28_EEEvvEEEEvNT_6ParamsE,"aw",@nobits
	.sectionflags	@""
	.align	16
	.zero		1024


//--------------------- .nv.shared.reserved.0     --------------------------
	.section	.nv.shared.reserved.0,"aw",@nobits
	.weak		__nv_reservedSMEM_offset_0_alias
	.size		__nv_reservedSMEM_offset_0_alias, 0, 64
	.other		__nv_reservedSMEM_offset_0_alias,@"STO_CUDA_RESERVED_SHARED STV_DEFAULT"
__nv_reservedSMEM_offset_0_alias:
	.zero		0
.nv.shared.reserved.0:
	.zero		64
	.weak		__nv_reservedSMEM_tcgen05_partition
	.type		__nv_reservedSMEM_tcgen05_partition,@object
	.size		__nv_reservedSMEM_tcgen05_partition,(.L_0 - __nv_reservedSMEM_tcgen05_partition)
__nv_reservedSMEM_tcgen05_partition:
	.zero		32
.L_0:


//--------------------- .nv.global                --------------------------
	.section	.nv.global,"aw",@nobits
.nv.global:
	.type		_ZN39_INTERNAL_51f7a8ce_4_k_cu_061993f4_73584cute1_E,@object
	.size		_ZN39_INTERNAL_51f7a8ce_4_k_cu_061993f4_73584cute1_E,(_ZN39_INTERNAL_51f7a8ce_4_k_cu_061993f4_73584cuda3std3__45__cpo6cbeginE - _ZN39_INTERNAL_51f7a8ce_4_k_cu_061993f4_73584cute1_E)
_ZN39_INTERNAL_51f7a8ce_4_k_cu_061993f4_73584cute1_E:
	.zero		1
	.type		_ZN39_INTERNAL_51f7a8ce_4_k_cu_061993f4_73584cuda3std3__45__cpo6cbeginE,@object
	.size		_ZN39_INTERNAL_51f7a8ce_4_k_cu_061993f4_73584cuda3std3__45__cpo6cbeginE,(_ZN39_INTERNAL_51f7a8ce_4_k_cu_061993f4_73584cuda3std3__48in_placeE - _ZN39_INTERNAL_51f7a8ce_4_k_cu_061993f4_73584cuda3std3__45__cpo6cbeginE)
_ZN39_INTERNAL_51f7a8ce_4_k_cu_061993f4_73584cuda3std3__45__cpo6cbeginE:
	.zero		1
	.type		_ZN39_INTERNAL_51f7a8ce_4_k_cu_061993f4_73584cuda3std3__48in_placeE,@object
	.size		_ZN39_INTERNAL_51f7a8ce_4_k_cu_061993f4_73584cuda3std3__48in_placeE,(_ZN39_INTERNAL_51f7a8ce_4_k_cu_061993f4_73584cuda3std6ranges3__45__cpo9iter_moveE - _ZN39_INTERNAL_51f7a8ce_4_k_cu_061993f4_73584cuda3std3__48in_placeE)
_ZN39_INTERNAL_51f7a8ce_4_k_cu_061993f4_73584cuda3std3__48in_placeE:
	.zero		1
	.type		_ZN39_INTERNAL_51f7a8ce_4_k_cu_061993f4_73584cuda3std6ranges3__45__cpo9iter_moveE,@object
	.size		_ZN39_INTERNAL_51f7a8ce_4_k_cu_061993f4_73584cuda3std6ranges3__45__cpo9iter_moveE,(_ZN39_INTERNAL_51f7a8ce_4_k_cu_061993f4_73584cuda3std3__45__cpo5beginE - _ZN39_INTERNAL_51f7a8ce_4_k_cu_061993f4_73584cuda3std6ranges3__45__cpo9iter_moveE)
_ZN39_INTERNAL_51f7a8ce_4_k_cu_061993f4_73584cuda3std6ranges3__45__cpo9iter_moveE:
	.zero		1
	.type		_ZN39_INTERNAL_51f7a8ce_4_k_cu_061993f4_73584cuda3std3__45__cpo5beginE,@object
	.size		_ZN39_INTERNAL_51f7a8ce_4_k_cu_061993f4_73584cuda3std3__45__cpo5beginE,(_ZN39_INTERNAL_51f7a8ce_4_k_cu_061993f4_73584cuda3std3__441_GLOBAL__N__51f7a8ce_4_k_cu_061993f4_73586ignoreE - _ZN39_INTERNAL_51f7a8ce_4_k_cu_061993f4_73584cuda3std3__45__cpo5beginE)
_ZN39_INTERNAL_51f7a8ce_4_k_cu_061993f4_73584cuda3std3__45__cpo5beginE:
	.zero		1
	.type		_ZN39_INTERNAL_51f7a8ce_4_k_cu_061993f4_73584cuda3std3__441_GLOBAL__N__51f7a8ce_4_k_cu_061993f4_73586ignoreE,@object
	.size		_ZN39_INTERNAL_51f7a8ce_4_k_cu_061993f4_73584cuda3std3__441_GLOBAL__N__51f7a8ce_4_k_cu_061993f4_73586ignoreE,(_ZN39_INTERNAL_51f7a8ce_4_k_cu_061993f4_73584cute7productE - _ZN39_INTERNAL_51f7a8ce_4_k_cu_061993f4_73584cuda3std3__441_GLOBAL__N__51f7a8ce_4_k_cu_061993f4_73586ignoreE)
_ZN39_INTERNAL_51f7a8ce_4_k_cu_061993f4_73584cuda3std3__441_GLOBAL__N__51f7a8ce_4_k_cu_061993f4_73586ignoreE:
	.zero		1
	.type		_ZN39_INTERNAL_51f7a8ce_4_k_cu_061993f4_73584cute7productE,@object
	.size		_ZN39_INTERNAL_51f7a8ce_4_k_cu_061993f4_73584cute7productE,(_ZN39_INTERNAL_51f7a8ce_4_k_cu_061993f4_73584cuda3std3__45__cpo3endE - _ZN39_INTERNAL_51f7a8ce_4_k_cu_061993f4_73584cute7productE)
_ZN39_INTERNAL_51f7a8ce_4_k_cu_061993f4_73584cute7productE:
	.zero		1
	.type		_ZN39_INTERNAL_51f7a8ce_4_k_cu_061993f4_73584cuda3std3__45__cpo3endE,@object
	.size		_ZN39_INTERNAL_51f7a8ce_4_k_cu_061993f4_73584cuda3std3__45__cpo3endE,(_ZN39_INTERNAL_51f7a8ce_4_k_cu_061993f4_73584cuda3std3__419piecewise_constructE - _ZN39_INTERNAL_51f7a8ce_4_k_cu_061993f4_73584cuda3std3__45__cpo3endE)
_ZN39_INTERNAL_51f7a8ce_4_k_cu_061993f4_73584cuda3std3__45__cpo3endE:
	.zero		1
	.type		_ZN39_INTERNAL_51f7a8ce_4_k_cu_061993f4_73584cuda3std3__419piecewise_constructE,@object
	.size		_ZN39_INTERNAL_51f7a8ce_4_k_cu_061993f4_73584cuda3std3__419piecewise_constructE,(_ZN39_INTERNAL_51f7a8ce_4_k_cu_061993f4_73584cuda3std3__45__cpo4cendE - _ZN39_INTERNAL_51f7a8ce_4_k_cu_061993f4_73584cuda3std3__419piecewise_constructE)
_ZN39_INTERNAL_51f7a8ce_4_k_cu_061993f4_73584cuda3std3__419piecewise_constructE:
	.zero		1
	.type		_ZN39_INTERNAL_51f7a8ce_4_k_cu_061993f4_73584cuda3std3__45__cpo4cendE,@object
	.size		_ZN39_INTERNAL_51f7a8ce_4_k_cu_061993f4_73584cuda3std3__45__cpo4cendE,(_ZN39_INTERNAL_51f7a8ce_4_k_cu_061993f4_73584cuda3std6ranges3__45__cpo4swapE - _ZN39_INTERNAL_51f7a8ce_4_k_cu_061993f4_73584cuda3std3__45__cpo4cendE)
_ZN39_INTERNAL_51f7a8ce_4_k_cu_061993f4_73584cuda3std3__45__cpo4cendE:
	.zero		1
	.type		_ZN39_INTERNAL_51f7a8ce_4_k_cu_061993f4_73584cuda3std6ranges3__45__cpo4swapE,@object
	.size		_ZN39_INTERNAL_51f7a8ce_4_k_cu_061993f4_73584cuda3std6ranges3__45__cpo4swapE,(.L_11 - _ZN39_INTERNAL_51f7a8ce_4_k_cu_061993f4_73584cuda3std6ranges3__45__cpo4swapE)
_ZN39_INTERNAL_51f7a8ce_4_k_cu_061993f4_73584cuda3std6ranges3__45__cpo4swapE:
	.zero		1
.L_11:


//--------------------- .nv.constant0._ZN7cutlass13device_kernelINS_4gemm6kernel13GemmUniversalIN4cute5tupleIJiiiiEEENS1_10collective13CollectiveMmaINS1_35MainloopSm100TmaUmmaWarpSpecializedILi14ELi2ELi2ENS5_IJNS4_1CILi1EEENSA_ILi2EEESB_EEEEENS5_IJNSA_ILi128EEENSA_ILi256EEENSA_ILi32EEEEEENS_12float_e4m3_tENS5_IJlSB_lEEESJ_SK_NS4_8TiledMMAINS4_8MMA_AtomIJNS4_10MMA_TraitsINS4_19SM100_MMA_F8F6F4_SSEJSJ_SJ_fSF_SG_NS4_17integral_constantINS4_4UMMA5MajorELSR_0EEESS_NSP_INSQ_7ScaleInELST_0EEESU_EEEEEENS4_6LayoutINS5_IJSB_SB_SB_EEENS5_IJNSA_ILi0EEESZ_SZ_EEEEENS5_IJNS4_10UnderscoreES12_S12_EEEEENS4_23SM90_TMA_LOAD_MULTICASTENS4_14ComposedLayoutINS4_7SwizzleILi1ELi4ELi3EEENS4_18smem_ptr_flag_bitsILi8EEENSX_INS5_IJNSA_ILi8EEESH_EEENS5_IJSH_SB_EEEEEEEvNS4_8identityENS4_13SM90_TMA_LOADES1F_vS1G_EENS_8epilogue10collective18CollectiveEpilogueINS1J_23Sm100TmaWarpSpecializedILi4ELi2ELi64ELb0ELb0EEEJSI_NS5_IJNSX_ISF_SB_EENSX_INSA_ILi64EEESB_EEEEESJ_SK_SJ_SK_NS1J_6fusion15FusionCallbacksIS1N_NS1S_17LinearCombinationISJ_fSJ_fLNS_15FloatRoundStyleE2EEESI_S1R_JEEENS4_5SM1004TMEM4LOAD26SM100_TMEM_LOAD_32dp32b64xES1H_NS16_INS17_ILi2ELi4ELi3EEES1A_NSX_INS5_IJS1B_S1P_EEENS5_IJS1P_SB_EEEEEEENS4_39AutoVectorizingCopyWithAssumedAlignmentILi128EEENS4_14SM90_TMA_STOREES26_S28_S28_EEEvvEEEEvNT_6ParamsE --------------------------
	.section	.nv.constant0._ZN7cutlass13device_kernelINS_4gemm6kernel13GemmUniversalIN4cute5tupleIJiiiiEEENS1_10collective13CollectiveMmaINS1_35MainloopSm100TmaUmmaWarpSpecializedILi14ELi2ELi2ENS5_IJNS4_1CILi1EEENSA_ILi2EEESB_EEEEENS5_IJNSA_ILi128EEENSA_ILi256EEENSA_ILi32EEEEEENS_12float_e4m3_tENS5_IJlSB_lEEESJ_SK_NS4_8TiledMMAINS4_8MMA_AtomIJNS4_10MMA_TraitsINS4_19SM100_MMA_F8F6F4_SSEJSJ_SJ_fSF_SG_NS4_17integral_constantINS4_4UMMA5MajorELSR_0EEESS_NSP_INSQ_7ScaleInELST_0EEESU_EEEEEENS4_6LayoutINS5_IJSB_SB_SB_EEENS5_IJNSA_ILi0EEESZ_SZ_EEEEENS5_IJNS4_10UnderscoreES12_S12_EEEEENS4_23SM90_TMA_LOAD_MULTICASTENS4_14ComposedLayoutINS4_7SwizzleILi1ELi4ELi3EEENS4_18smem_ptr_flag_bitsILi8EEENSX_INS5_IJNSA_ILi8EEESH_EEENS5_IJSH_SB_EEEEEEEvNS4_8identityENS4_13SM90_TMA_LOADES1F_vS1G_EENS_8epilogue10collective18CollectiveEpilogueINS1J_23Sm100TmaWarpSpecializedILi4ELi2ELi64ELb0ELb0EEEJSI_NS5_IJNSX_ISF_SB_EENSX_INSA_ILi64EEESB_EEEEESJ_SK_SJ_SK_NS1J_6fusion15FusionCallbacksIS1N_NS1S_17LinearCombinationISJ_fSJ_fLNS_15FloatRoundStyleE2EEESI_S1R_JEEENS4_5SM1004TMEM4LOAD26SM100_TMEM_LOAD_32dp32b64xES1H_NS16_INS17_ILi2ELi4ELi3EEES1A_NSX_INS5_IJS1B_S1P_EEENS5_IJS1P_SB_EEEEEEENS4_39AutoVectorizingCopyWithAssumedAlignmentILi128EEENS4_14SM90_TMA_STOREES26_S28_S28_EEEvvEEEEvNT_6ParamsE,"a",@progbits
	.sectionflags	@""
	.align	4
.nv.constant0._ZN7cutlass13device_kernelINS_4gemm6kernel13GemmUniversalIN4cute5tupleIJiiiiEEENS1_10collective13CollectiveMmaINS1_35MainloopSm100TmaUmmaWarpSpecializedILi14ELi2ELi2ENS5_IJNS4_1CILi1EEENSA_ILi2EEESB_EEEEENS5_IJNSA_ILi128EEENSA_ILi256EEENSA_ILi32EEEEEENS_12float_e4m3_tENS5_IJlSB_lEEESJ_SK_NS4_8TiledMMAINS4_8MMA_AtomIJNS4_10MMA_TraitsINS4_19SM100_MMA_F8F6F4_SSEJSJ_SJ_fSF_SG_NS4_17integral_constantINS4_4UMMA5MajorELSR_0EEESS_NSP_INSQ_7ScaleInELST_0EEESU_EEEEEENS4_6LayoutINS5_IJSB_SB_SB_EEENS5_IJNSA_ILi0EEESZ_SZ_EEEEENS5_IJNS4_10UnderscoreES12_S12_EEEEENS4_23SM90_TMA_LOAD_MULTICASTENS4_14ComposedLayoutINS4_7SwizzleILi1ELi4ELi3EEENS4_18smem_ptr_flag_bitsILi8EEENSX_INS5_IJNSA_ILi8EEESH_EEENS5_IJSH_SB_EEEEEEEvNS4_8identityENS4_13SM90_TMA_LOADES1F_vS1G_EENS_8epilogue10collective18CollectiveEpilogueINS1J_23Sm100TmaWarpSpecializedILi4ELi2ELi64ELb0ELb0EEEJSI_NS5_IJNSX_ISF_SB_EENSX_INSA_ILi64EEESB_EEEEESJ_SK_SJ_SK_NS1J_6fusion15FusionCallbacksIS1N_NS1S_17LinearCombinationISJ_fSJ_fLNS_15FloatRoundStyleE2EEESI_S1R_JEEENS4_5SM1004TMEM4LOAD26SM100_TMEM_LOAD_32dp32b64xES1H_NS16_INS17_ILi2ELi4ELi3EEES1A_NSX_INS5_IJS1B_S1P_EEENS5_IJS1P_SB_EEEEEEENS4_39AutoVectorizingCopyWithAssumedAlignmentILi128EEENS4_14SM90_TMA_STOREES26_S28_S28_EEEvvEEEEvNT_6ParamsE:
	.zero		2944


//--------------------- SYMBOLS --------------------------

	.type		.nv.reservedSmem.offset0,@object
	.size		.nv.reservedSmem.offset0,0x4
	.type		.nv.reservedSmem.cap,@object
	.size		.nv.reservedSmem.cap,0x4
	.type		__assertfail,@function
